//
// Generated by NVIDIA NVVM Compiler
//
// Compiler Build ID: CL-36424714
// Cuda compilation tools, release 13.0, V13.0.88
// Based on NVVM 20.0.0
//

.version 9.0
.target sm_100
.address_size 64

	// .globl	_Z17naive_gemm_kernelPKfS0_Pfiii
// _ZZ17tiled_gemm_kernelILm16ELm16ELm32EEv10MatrixViewS0_S0_mmmE8shared_A has been demoted
// _ZZ17tiled_gemm_kernelILm16ELm16ELm32EEv10MatrixViewS0_S0_mmmE8shared_B has been demoted
// _ZZ21tiled_reg_gemm_kernelILm64ELm64ELm32ELm4ELm4ELm4EEv10MatrixViewS0_S0_mmmE8shared_A has been demoted
// _ZZ21tiled_reg_gemm_kernelILm64ELm64ELm32ELm4ELm4ELm4EEv10MatrixViewS0_S0_mmmE8shared_B has been demoted
// _ZZ32tiled_reg_vectorized_gemm_kernelILm64ELm64ELm32ELm4ELm4ELm4EEv10MatrixViewS0_S0_mmmE8shared_A has been demoted
// _ZZ32tiled_reg_vectorized_gemm_kernelILm64ELm64ELm32ELm4ELm4ELm4EEv10MatrixViewS0_S0_mmmE8shared_B has been demoted

.visible .entry _Z17naive_gemm_kernelPKfS0_Pfiii(
	.param .u64 .ptr .align 1 _Z17naive_gemm_kernelPKfS0_Pfiii_param_0,
	.param .u64 .ptr .align 1 _Z17naive_gemm_kernelPKfS0_Pfiii_param_1,
	.param .u64 .ptr .align 1 _Z17naive_gemm_kernelPKfS0_Pfiii_param_2,
	.param .u32 _Z17naive_gemm_kernelPKfS0_Pfiii_param_3,
	.param .u32 _Z17naive_gemm_kernelPKfS0_Pfiii_param_4,
	.param .u32 _Z17naive_gemm_kernelPKfS0_Pfiii_param_5
)
{
	.reg .pred 	%p<13>;
	.reg .b32 	%r<41>;
	.reg .b32 	%f<68>;
	.reg .b64 	%rd<53>;

	ld.param.u64 	%rd7, [_Z17naive_gemm_kernelPKfS0_Pfiii_param_0];
	ld.param.u64 	%rd8, [_Z17naive_gemm_kernelPKfS0_Pfiii_param_1];
	ld.param.u64 	%rd6, [_Z17naive_gemm_kernelPKfS0_Pfiii_param_2];
	ld.param.u32 	%r20, [_Z17naive_gemm_kernelPKfS0_Pfiii_param_3];
	ld.param.u32 	%r18, [_Z17naive_gemm_kernelPKfS0_Pfiii_param_4];
	ld.param.u32 	%r19, [_Z17naive_gemm_kernelPKfS0_Pfiii_param_5];
	cvta.to.global.u64 	%rd1, %rd8;
	cvta.to.global.u64 	%rd2, %rd7;
	mov.u32 	%r21, %ctaid.y;
	mov.u32 	%r22, %ntid.y;
	mov.u32 	%r23, %tid.y;
	mad.lo.s32 	%r1, %r21, %r22, %r23;
	mov.u32 	%r24, %ctaid.x;
	mov.u32 	%r25, %ntid.x;
	mov.u32 	%r26, %tid.x;
	mad.lo.s32 	%r2, %r24, %r25, %r26;
	setp.ge.s32 	%p1, %r1, %r20;
	setp.ge.s32 	%p2, %r2, %r18;
	or.pred  	%p3, %p1, %p2;
	@%p3 bra 	$L__BB0_14;
	setp.lt.s32 	%p4, %r19, 1;
	mov.f32 	%f67, 0f00000000;
	@%p4 bra 	$L__BB0_13;
	mul.lo.s32 	%r3, %r19, %r1;
	and.b32  	%r4, %r19, 7;
	setp.lt.u32 	%p5, %r19, 8;
	mov.f32 	%f67, 0f00000000;
	mov.b32 	%r39, 0;
	@%p5 bra 	$L__BB0_5;
	and.b32  	%r39, %r19, 2147483640;
	neg.s32 	%r37, %r39;
	shl.b32 	%r7, %r18, 3;
	mul.wide.u32 	%rd9, %r3, 4;
	add.s64 	%rd10, %rd9, %rd2;
	add.s64 	%rd52, %rd10, 16;
	mov.f32 	%f67, 0f00000000;
	mul.wide.s32 	%rd13, %r18, 4;
	mov.u32 	%r36, %r2;
$L__BB0_4:
	.pragma "nounroll";
	ld.global.f32 	%f17, [%rd52+-16];
	mul.wide.s32 	%rd11, %r36, 4;
	add.s64 	%rd12, %rd1, %rd11;
	ld.global.f32 	%f18, [%rd12];
	fma.rn.f32 	%f19, %f17, %f18, %f67;
	ld.global.f32 	%f20, [%rd52+-12];
	add.s64 	%rd14, %rd12, %rd13;
	ld.global.f32 	%f21, [%rd14];
	fma.rn.f32 	%f22, %f20, %f21, %f19;
	ld.global.f32 	%f23, [%rd52+-8];
	add.s64 	%rd15, %rd14, %rd13;
	ld.global.f32 	%f24, [%rd15];
	fma.rn.f32 	%f25, %f23, %f24, %f22;
	ld.global.f32 	%f26, [%rd52+-4];
	add.s64 	%rd16, %rd15, %rd13;
	ld.global.f32 	%f27, [%rd16];
	fma.rn.f32 	%f28, %f26, %f27, %f25;
	ld.global.f32 	%f29, [%rd52];
	add.s64 	%rd17, %rd16, %rd13;
	ld.global.f32 	%f30, [%rd17];
	fma.rn.f32 	%f31, %f29, %f30, %f28;
	ld.global.f32 	%f32, [%rd52+4];
	add.s64 	%rd18, %rd17, %rd13;
	ld.global.f32 	%f33, [%rd18];
	fma.rn.f32 	%f34, %f32, %f33, %f31;
	ld.global.f32 	%f35, [%rd52+8];
	add.s64 	%rd19, %rd18, %rd13;
	ld.global.f32 	%f36, [%rd19];
	fma.rn.f32 	%f37, %f35, %f36, %f34;
	ld.global.f32 	%f38, [%rd52+12];
	add.s64 	%rd20, %rd19, %rd13;
	ld.global.f32 	%f39, [%rd20];
	fma.rn.f32 	%f67, %f38, %f39, %f37;
	add.s32 	%r37, %r37, 8;
	add.s32 	%r36, %r36, %r7;
	add.s64 	%rd52, %rd52, 32;
	setp.ne.s32 	%p6, %r37, 0;
	@%p6 bra 	$L__BB0_4;
$L__BB0_5:
	setp.eq.s32 	%p7, %r4, 0;
	@%p7 bra 	$L__BB0_13;
	and.b32  	%r13, %r19, 3;
	setp.lt.u32 	%p8, %r4, 4;
	@%p8 bra 	$L__BB0_8;
	add.s32 	%r28, %r39, %r3;
	mul.wide.u32 	%rd21, %r28, 4;
	add.s64 	%rd22, %rd2, %rd21;
	ld.global.f32 	%f41, [%rd22];
	mad.lo.s32 	%r29, %r39, %r18, %r2;
	mul.wide.s32 	%rd23, %r29, 4;
	add.s64 	%rd24, %rd1, %rd23;
	ld.global.f32 	%f42, [%rd24];
	fma.rn.f32 	%f43, %f41, %f42, %f67;
	cvt.u64.u32 	%rd25, %r3;
	cvt.u64.u32 	%rd26, %r39;
	add.s64 	%rd27, %rd26, %rd25;
	shl.b64 	%rd28, %rd27, 2;
	add.s64 	%rd29, %rd2, %rd28;
	ld.global.f32 	%f44, [%rd29+4];
	mul.wide.s32 	%rd30, %r18, 4;
	add.s64 	%rd31, %rd24, %rd30;
	ld.global.f32 	%f45, [%rd31];
	fma.rn.f32 	%f46, %f44, %f45, %f43;
	ld.global.f32 	%f47, [%rd29+8];
	add.s64 	%rd32, %rd31, %rd30;
	ld.global.f32 	%f48, [%rd32];
	fma.rn.f32 	%f49, %f47, %f48, %f46;
	ld.global.f32 	%f50, [%rd29+12];
	add.s64 	%rd33, %rd32, %rd30;
	ld.global.f32 	%f51, [%rd33];
	fma.rn.f32 	%f67, %f50, %f51, %f49;
	add.s32 	%r39, %r39, 4;
$L__BB0_8:
	setp.eq.s32 	%p9, %r13, 0;
	@%p9 bra 	$L__BB0_13;
	setp.eq.s32 	%p10, %r13, 1;
	@%p10 bra 	$L__BB0_11;
	add.s32 	%r30, %r39, %r3;
	mul.wide.u32 	%rd34, %r30, 4;
	add.s64 	%rd35, %rd2, %rd34;
	ld.global.f32 	%f53, [%rd35];
	mad.lo.s32 	%r31, %r39, %r18, %r2;
	mul.wide.s32 	%rd36, %r31, 4;
	add.s64 	%rd37, %rd1, %rd36;
	ld.global.f32 	%f54, [%rd37];
	fma.rn.f32 	%f55, %f53, %f54, %f67;
	cvt.u64.u32 	%rd38, %r3;
	cvt.u64.u32 	%rd39, %r39;
	add.s64 	%rd40, %rd39, %rd38;
	shl.b64 	%rd41, %rd40, 2;
	add.s64 	%rd42, %rd2, %rd41;
	ld.global.f32 	%f56, [%rd42+4];
	mul.wide.s32 	%rd43, %r18, 4;
	add.s64 	%rd44, %rd37, %rd43;
	ld.global.f32 	%f57, [%rd44];
	fma.rn.f32 	%f67, %f56, %f57, %f55;
	add.s32 	%r39, %r39, 2;
$L__BB0_11:
	and.b32  	%r32, %r19, 1;
	setp.eq.b32 	%p11, %r32, 1;
	not.pred 	%p12, %p11;
	@%p12 bra 	$L__BB0_13;
	add.s32 	%r33, %r39, %r3;
	mul.wide.u32 	%rd45, %r33, 4;
	add.s64 	%rd46, %rd2, %rd45;
	ld.global.f32 	%f58, [%rd46];
	mad.lo.s32 	%r34, %r39, %r18, %r2;
	mul.wide.s32 	%rd47, %r34, 4;
	add.s64 	%rd48, %rd1, %rd47;
	ld.global.f32 	%f59, [%rd48];
	fma.rn.f32 	%f67, %f58, %f59, %f67;
$L__BB0_13:
	mad.lo.s32 	%r35, %r18, %r1, %r2;
	cvta.to.global.u64 	%rd49, %rd6;
	mul.wide.s32 	%rd50, %r35, 4;
	add.s64 	%rd51, %rd49, %rd50;
	st.global.f32 	[%rd51], %f67;
$L__BB0_14:
	ret;

}
	// .globl	_Z17tiled_gemm_kernelILm16ELm16ELm32EEv10MatrixViewS0_S0_mmm
.visible .entry _Z17tiled_gemm_kernelILm16ELm16ELm32EEv10MatrixViewS0_S0_mmm(
	.param .align 8 .b8 _Z17tiled_gemm_kernelILm16ELm16ELm32EEv10MatrixViewS0_S0_mmm_param_0[16],
	.param .align 8 .b8 _Z17tiled_gemm_kernelILm16ELm16ELm32EEv10MatrixViewS0_S0_mmm_param_1[16],
	.param .align 8 .b8 _Z17tiled_gemm_kernelILm16ELm16ELm32EEv10MatrixViewS0_S0_mmm_param_2[16],
	.param .u64 _Z17tiled_gemm_kernelILm16ELm16ELm32EEv10MatrixViewS0_S0_mmm_param_3,
	.param .u64 _Z17tiled_gemm_kernelILm16ELm16ELm32EEv10MatrixViewS0_S0_mmm_param_4,
	.param .u64 _Z17tiled_gemm_kernelILm16ELm16ELm32EEv10MatrixViewS0_S0_mmm_param_5
)
{
	.reg .pred 	%p<26>;
	.reg .b32 	%r<58>;
	.reg .b32 	%f<110>;
	.reg .b64 	%rd<47>;
	// demoted variable
	.shared .align 4 .b8 _ZZ17tiled_gemm_kernelILm16ELm16ELm32EEv10MatrixViewS0_S0_mmmE8shared_A[2048];
	// demoted variable
	.shared .align 4 .b8 _ZZ17tiled_gemm_kernelILm16ELm16ELm32EEv10MatrixViewS0_S0_mmmE8shared_B[2048];
	ld.param.u64 	%rd19, [_Z17tiled_gemm_kernelILm16ELm16ELm32EEv10MatrixViewS0_S0_mmm_param_2+8];
	ld.param.v2.u32 	{%r18, %r19}, [_Z17tiled_gemm_kernelILm16ELm16ELm32EEv10MatrixViewS0_S0_mmm_param_0];
	ld.param.u64 	%rd18, [_Z17tiled_gemm_kernelILm16ELm16ELm32EEv10MatrixViewS0_S0_mmm_param_1+8];
	ld.param.u64 	%rd17, [_Z17tiled_gemm_kernelILm16ELm16ELm32EEv10MatrixViewS0_S0_mmm_param_0+8];
	ld.param.v2.u32 	{%r20, %r21}, [_Z17tiled_gemm_kernelILm16ELm16ELm32EEv10MatrixViewS0_S0_mmm_param_1];
	ld.param.v2.u32 	{%r22, %r23}, [_Z17tiled_gemm_kernelILm16ELm16ELm32EEv10MatrixViewS0_S0_mmm_param_2];
	ld.param.u64 	%rd20, [_Z17tiled_gemm_kernelILm16ELm16ELm32EEv10MatrixViewS0_S0_mmm_param_3];
	ld.param.u64 	%rd21, [_Z17tiled_gemm_kernelILm16ELm16ELm32EEv10MatrixViewS0_S0_mmm_param_4];
	ld.param.u64 	%rd22, [_Z17tiled_gemm_kernelILm16ELm16ELm32EEv10MatrixViewS0_S0_mmm_param_5];
	cvta.to.global.u64 	%rd1, %rd17;
	cvta.to.global.u64 	%rd2, %rd18;
	mov.u32 	%r24, %ctaid.y;
	shl.b32 	%r25, %r24, 4;
	mov.u32 	%r2, %tid.y;
	add.s32 	%r26, %r25, %r2;
	cvt.u64.u32 	%rd3, %r26;
	mov.u32 	%r3, %ctaid.x;
	mul.wide.u32 	%rd23, %r3, 16;
	mov.u32 	%r27, %tid.x;
	cvt.u64.u32 	%rd4, %r27;
	add.s64 	%rd5, %rd23, %rd4;
	add.s64 	%rd6, %rd22, 31;
	setp.lt.u64 	%p2, %rd6, 32;
	mov.f32 	%f109, 0f00000000;
	@%p2 bra 	$L__BB1_18;
	cvt.u32.u64 	%r28, %rd4;
	cvt.u32.u64 	%r29, %rd3;
	cvt.u64.u32 	%rd44, %r2;
	setp.lt.u32 	%p3, %r2, 16;
	setp.lt.u32 	%p4, %r28, 32;
	and.pred  	%p1, %p3, %p4;
	mul.lo.s32 	%r4, %r29, %r19;
	shl.b32 	%r30, %r2, 7;
	mov.u32 	%r31, _ZZ17tiled_gemm_kernelILm16ELm16ELm32EEv10MatrixViewS0_S0_mmmE8shared_A;
	add.s32 	%r5, %r31, %r30;
	shl.b32 	%r32, %r28, 2;
	add.s32 	%r6, %r5, %r32;
	shl.b32 	%r33, %r2, 4;
	add.s32 	%r34, %r33, %r28;
	shl.b32 	%r35, %r34, 2;
	mov.u32 	%r36, _ZZ17tiled_gemm_kernelILm16ELm16ELm32EEv10MatrixViewS0_S0_mmmE8shared_B;
	add.s32 	%r7, %r36, %r35;
	or.b32  	%r37, %r2, %r28;
	and.b32  	%r8, %r37, 1008;
	add.s32 	%r57, %r28, %r4;
	mad.lo.s32 	%r38, %r21, %r2, %r28;
	shl.b32 	%r39, %r3, 4;
	add.s32 	%r56, %r38, %r39;
	add.s32 	%r40, %r2, 16;
	mad.lo.s32 	%r41, %r21, %r40, %r28;
	add.s32 	%r55, %r41, %r39;
	shr.u64 	%rd43, %rd6, 5;
	mov.f32 	%f109, 0f00000000;
	mov.b64 	%rd46, 0;
	not.pred 	%p5, %p1;
	mov.u64 	%rd45, %rd4;
$L__BB1_2:
	@%p5 bra 	$L__BB1_8;
	setp.le.u64 	%p6, %rd20, %rd3;
	setp.ge.u64 	%p7, %rd45, %rd22;
	or.pred  	%p8, %p6, %p7;
	mov.f32 	%f108, 0f00000000;
	@%p8 bra 	$L__BB1_5;
	mul.wide.s32 	%rd26, %r57, 4;
	add.s64 	%rd27, %rd1, %rd26;
	ld.global.f32 	%f108, [%rd27];
$L__BB1_5:
	cvt.u32.u64 	%r42, %rd4;
	setp.gt.u32 	%p9, %r42, 15;
	st.shared.f32 	[%r6], %f108;
	@%p9 bra 	$L__BB1_8;
	add.s64 	%rd28, %rd45, 16;
	setp.ge.u64 	%p11, %rd28, %rd22;
	or.pred  	%p12, %p6, %p11;
	@%p12 bra 	$L__BB1_7;
	bra.uni 	$L__BB1_21;
$L__BB1_7:
	mov.b32 	%r43, 0;
	st.shared.u32 	[%r6+64], %r43;
$L__BB1_8:
	setp.gt.u32 	%p13, %r2, 31;
	@%p13 bra 	$L__BB1_17;
	cvt.u32.u64 	%r44, %rd4;
	setp.gt.u32 	%p14, %r44, 15;
	@%p14 bra 	$L__BB1_13;
	setp.ge.u64 	%p15, %rd5, %rd21;
	setp.ge.u64 	%p16, %rd44, %rd22;
	or.pred  	%p17, %p16, %p15;
	@%p17 bra 	$L__BB1_12;
	mul.wide.s32 	%rd35, %r56, 4;
	add.s64 	%rd36, %rd2, %rd35;
	ld.global.f32 	%f10, [%rd36];
	st.shared.f32 	[%r7], %f10;
	bra.uni 	$L__BB1_13;
$L__BB1_12:
	mov.b32 	%r45, 0;
	st.shared.u32 	[%r7], %r45;
$L__BB1_13:
	setp.ne.s32 	%p18, %r8, 0;
	@%p18 bra 	$L__BB1_17;
	setp.ge.u64 	%p19, %rd5, %rd21;
	add.s64 	%rd37, %rd44, 16;
	setp.ge.u64 	%p20, %rd37, %rd22;
	or.pred  	%p21, %p20, %p19;
	@%p21 bra 	$L__BB1_16;
	mul.wide.s32 	%rd38, %r55, 4;
	add.s64 	%rd39, %rd2, %rd38;
	ld.global.f32 	%f11, [%rd39];
	st.shared.f32 	[%r7+1024], %f11;
	bra.uni 	$L__BB1_17;
$L__BB1_16:
	mov.b32 	%r46, 0;
	st.shared.u32 	[%r7+1024], %r46;
$L__BB1_17:
	bar.sync 	0;
	ld.shared.f32 	%f12, [%r5];
	cvt.u32.u64 	%r47, %rd4;
	shl.b32 	%r48, %r47, 2;
	mov.u32 	%r49, _ZZ17tiled_gemm_kernelILm16ELm16ELm32EEv10MatrixViewS0_S0_mmmE8shared_B;
	add.s32 	%r50, %r49, %r48;
	ld.shared.f32 	%f13, [%r50];
	fma.rn.f32 	%f14, %f12, %f13, %f109;
	ld.shared.f32 	%f15, [%r5+4];
	ld.shared.f32 	%f16, [%r50+64];
	fma.rn.f32 	%f17, %f15, %f16, %f14;
	ld.shared.f32 	%f18, [%r5+8];
	ld.shared.f32 	%f19, [%r50+128];
	fma.rn.f32 	%f20, %f18, %f19, %f17;
	ld.shared.f32 	%f21, [%r5+12];
	ld.shared.f32 	%f22, [%r50+192];
	fma.rn.f32 	%f23, %f21, %f22, %f20;
	ld.shared.f32 	%f24, [%r5+16];
	ld.shared.f32 	%f25, [%r50+256];
	fma.rn.f32 	%f26, %f24, %f25, %f23;
	ld.shared.f32 	%f27, [%r5+20];
	ld.shared.f32 	%f28, [%r50+320];
	fma.rn.f32 	%f29, %f27, %f28, %f26;
	ld.shared.f32 	%f30, [%r5+24];
	ld.shared.f32 	%f31, [%r50+384];
	fma.rn.f32 	%f32, %f30, %f31, %f29;
	ld.shared.f32 	%f33, [%r5+28];
	ld.shared.f32 	%f34, [%r50+448];
	fma.rn.f32 	%f35, %f33, %f34, %f32;
	ld.shared.f32 	%f36, [%r5+32];
	ld.shared.f32 	%f37, [%r50+512];
	fma.rn.f32 	%f38, %f36, %f37, %f35;
	ld.shared.f32 	%f39, [%r5+36];
	ld.shared.f32 	%f40, [%r50+576];
	fma.rn.f32 	%f41, %f39, %f40, %f38;
	ld.shared.f32 	%f42, [%r5+40];
	ld.shared.f32 	%f43, [%r50+640];
	fma.rn.f32 	%f44, %f42, %f43, %f41;
	ld.shared.f32 	%f45, [%r5+44];
	ld.shared.f32 	%f46, [%r50+704];
	fma.rn.f32 	%f47, %f45, %f46, %f44;
	ld.shared.f32 	%f48, [%r5+48];
	ld.shared.f32 	%f49, [%r50+768];
	fma.rn.f32 	%f50, %f48, %f49, %f47;
	ld.shared.f32 	%f51, [%r5+52];
	ld.shared.f32 	%f52, [%r50+832];
	fma.rn.f32 	%f53, %f51, %f52, %f50;
	ld.shared.f32 	%f54, [%r5+56];
	ld.shared.f32 	%f55, [%r50+896];
	fma.rn.f32 	%f56, %f54, %f55, %f53;
	ld.shared.f32 	%f57, [%r5+60];
	ld.shared.f32 	%f58, [%r50+960];
	fma.rn.f32 	%f59, %f57, %f58, %f56;
	ld.shared.f32 	%f60, [%r5+64];
	ld.shared.f32 	%f61, [%r50+1024];
	fma.rn.f32 	%f62, %f60, %f61, %f59;
	ld.shared.f32 	%f63, [%r5+68];
	ld.shared.f32 	%f64, [%r50+1088];
	fma.rn.f32 	%f65, %f63, %f64, %f62;
	ld.shared.f32 	%f66, [%r5+72];
	ld.shared.f32 	%f67, [%r50+1152];
	fma.rn.f32 	%f68, %f66, %f67, %f65;
	ld.shared.f32 	%f69, [%r5+76];
	ld.shared.f32 	%f70, [%r50+1216];
	fma.rn.f32 	%f71, %f69, %f70, %f68;
	ld.shared.f32 	%f72, [%r5+80];
	ld.shared.f32 	%f73, [%r50+1280];
	fma.rn.f32 	%f74, %f72, %f73, %f71;
	ld.shared.f32 	%f75, [%r5+84];
	ld.shared.f32 	%f76, [%r50+1344];
	fma.rn.f32 	%f77, %f75, %f76, %f74;
	ld.shared.f32 	%f78, [%r5+88];
	ld.shared.f32 	%f79, [%r50+1408];
	fma.rn.f32 	%f80, %f78, %f79, %f77;
	ld.shared.f32 	%f81, [%r5+92];
	ld.shared.f32 	%f82, [%r50+1472];
	fma.rn.f32 	%f83, %f81, %f82, %f80;
	ld.shared.f32 	%f84, [%r5+96];
	ld.shared.f32 	%f85, [%r50+1536];
	fma.rn.f32 	%f86, %f84, %f85, %f83;
	ld.shared.f32 	%f87, [%r5+100];
	ld.shared.f32 	%f88, [%r50+1600];
	fma.rn.f32 	%f89, %f87, %f88, %f86;
	ld.shared.f32 	%f90, [%r5+104];
	ld.shared.f32 	%f91, [%r50+1664];
	fma.rn.f32 	%f92, %f90, %f91, %f89;
	ld.shared.f32 	%f93, [%r5+108];
	ld.shared.f32 	%f94, [%r50+1728];
	fma.rn.f32 	%f95, %f93, %f94, %f92;
	ld.shared.f32 	%f96, [%r5+112];
	ld.shared.f32 	%f97, [%r50+1792];
	fma.rn.f32 	%f98, %f96, %f97, %f95;
	ld.shared.f32 	%f99, [%r5+116];
	ld.shared.f32 	%f100, [%r50+1856];
	fma.rn.f32 	%f101, %f99, %f100, %f98;
	ld.shared.f32 	%f102, [%r5+120];
	ld.shared.f32 	%f103, [%r50+1920];
	fma.rn.f32 	%f104, %f102, %f103, %f101;
	ld.shared.f32 	%f105, [%r5+124];
	ld.shared.f32 	%f106, [%r50+1984];
	fma.rn.f32 	%f109, %f105, %f106, %f104;
	bar.sync 	0;
	add.s64 	%rd46, %rd46, 137438953472;
	add.s32 	%r57, %r57, 32;
	add.s64 	%rd45, %rd45, 32;
	shl.b32 	%r51, %r21, 5;
	add.s32 	%r56, %r56, %r51;
	add.s32 	%r55, %r55, %r51;
	add.s64 	%rd44, %rd44, 32;
	add.s64 	%rd43, %rd43, -1;
	setp.ne.s64 	%p22, %rd43, 0;
	@%p22 bra 	$L__BB1_2;
$L__BB1_18:
	setp.le.u64 	%p23, %rd20, %rd3;
	setp.ge.u64 	%p24, %rd5, %rd21;
	or.pred  	%p25, %p23, %p24;
	@%p25 bra 	$L__BB1_20;
	cvt.u32.u64 	%r52, %rd3;
	cvt.u32.u64 	%r53, %rd5;
	mad.lo.s32 	%r54, %r23, %r52, %r53;
	cvta.to.global.u64 	%rd40, %rd19;
	mul.wide.s32 	%rd41, %r54, 4;
	add.s64 	%rd42, %rd40, %rd41;
	st.global.f32 	[%rd42], %f109;
$L__BB1_20:
	ret;
$L__BB1_21:
	cvt.s64.s32 	%rd29, %r4;
	shr.s64 	%rd30, %rd46, 32;
	add.s64 	%rd31, %rd30, %rd4;
	add.s64 	%rd32, %rd31, %rd29;
	shl.b64 	%rd33, %rd32, 2;
	add.s64 	%rd34, %rd1, %rd33;
	ld.global.f32 	%f9, [%rd34+64];
	st.shared.f32 	[%r6+64], %f9;
	bra.uni 	$L__BB1_8;

}
	// .globl	_Z21tiled_reg_gemm_kernelILm64ELm64ELm32ELm4ELm4ELm4EEv10MatrixViewS0_S0_mmm
.visible .entry _Z21tiled_reg_gemm_kernelILm64ELm64ELm32ELm4ELm4ELm4EEv10MatrixViewS0_S0_mmm(
	.param .align 8 .b8 _Z21tiled_reg_gemm_kernelILm64ELm64ELm32ELm4ELm4ELm4EEv10MatrixViewS0_S0_mmm_param_0[16],
	.param .align 8 .b8 _Z21tiled_reg_gemm_kernelILm64ELm64ELm32ELm4ELm4ELm4EEv10MatrixViewS0_S0_mmm_param_1[16],
	.param .align 8 .b8 _Z21tiled_reg_gemm_kernelILm64ELm64ELm32ELm4ELm4ELm4EEv10MatrixViewS0_S0_mmm_param_2[16],
	.param .u64 _Z21tiled_reg_gemm_kernelILm64ELm64ELm32ELm4ELm4ELm4EEv10MatrixViewS0_S0_mmm_param_3,
	.param .u64 _Z21tiled_reg_gemm_kernelILm64ELm64ELm32ELm4ELm4ELm4EEv10MatrixViewS0_S0_mmm_param_4,
	.param .u64 _Z21tiled_reg_gemm_kernelILm64ELm64ELm32ELm4ELm4ELm4EEv10MatrixViewS0_S0_mmm_param_5
)
{
	.reg .pred 	%p<94>;
	.reg .b32 	%r<131>;
	.reg .b32 	%f<985>;
	.reg .b64 	%rd<149>;
	// demoted variable
	.shared .align 4 .b8 _ZZ21tiled_reg_gemm_kernelILm64ELm64ELm32ELm4ELm4ELm4EEv10MatrixViewS0_S0_mmmE8shared_A[8192];
	// demoted variable
	.shared .align 4 .b8 _ZZ21tiled_reg_gemm_kernelILm64ELm64ELm32ELm4ELm4ELm4EEv10MatrixViewS0_S0_mmmE8shared_B[8192];
	ld.param.u64 	%rd35, [_Z21tiled_reg_gemm_kernelILm64ELm64ELm32ELm4ELm4ELm4EEv10MatrixViewS0_S0_mmm_param_2+8];
	ld.param.u64 	%rd34, [_Z21tiled_reg_gemm_kernelILm64ELm64ELm32ELm4ELm4ELm4EEv10MatrixViewS0_S0_mmm_param_1+8];
	ld.param.u64 	%rd33, [_Z21tiled_reg_gemm_kernelILm64ELm64ELm32ELm4ELm4ELm4EEv10MatrixViewS0_S0_mmm_param_0+8];
	ld.param.v2.u32 	{%r37, %r38}, [_Z21tiled_reg_gemm_kernelILm64ELm64ELm32ELm4ELm4ELm4EEv10MatrixViewS0_S0_mmm_param_0];
	ld.param.v2.u32 	{%r39, %r40}, [_Z21tiled_reg_gemm_kernelILm64ELm64ELm32ELm4ELm4ELm4EEv10MatrixViewS0_S0_mmm_param_1];
	ld.param.v2.u32 	{%r41, %r42}, [_Z21tiled_reg_gemm_kernelILm64ELm64ELm32ELm4ELm4ELm4EEv10MatrixViewS0_S0_mmm_param_2];
	ld.param.u64 	%rd36, [_Z21tiled_reg_gemm_kernelILm64ELm64ELm32ELm4ELm4ELm4EEv10MatrixViewS0_S0_mmm_param_3];
	ld.param.u64 	%rd37, [_Z21tiled_reg_gemm_kernelILm64ELm64ELm32ELm4ELm4ELm4EEv10MatrixViewS0_S0_mmm_param_4];
	ld.param.u64 	%rd38, [_Z21tiled_reg_gemm_kernelILm64ELm64ELm32ELm4ELm4ELm4EEv10MatrixViewS0_S0_mmm_param_5];
	mov.u32 	%r43, %ctaid.y;
	shl.b32 	%r44, %r43, 6;
	mov.u32 	%r2, %tid.y;
	shl.b32 	%r45, %r2, 2;
	add.s32 	%r46, %r44, %r45;
	cvt.u64.u32 	%rd1, %r46;
	mov.u32 	%r3, %ctaid.x;
	mul.wide.u32 	%rd39, %r3, 64;
	mov.u32 	%r4, %tid.x;
	shl.b32 	%r47, %r4, 2;
	cvt.u64.u32 	%rd40, %r47;
	add.s64 	%rd2, %rd39, %rd40;
	add.s64 	%rd3, %rd38, 31;
	setp.lt.u64 	%p3, %rd3, 32;
	mov.f32 	%f969, 0f00000000;
	mov.f32 	%f970, %f969;
	mov.f32 	%f971, %f969;
	mov.f32 	%f972, %f969;
	mov.f32 	%f973, %f969;
	mov.f32 	%f974, %f969;
	mov.f32 	%f975, %f969;
	mov.f32 	%f976, %f969;
	mov.f32 	%f977, %f969;
	mov.f32 	%f978, %f969;
	mov.f32 	%f979, %f969;
	mov.f32 	%f980, %f969;
	mov.f32 	%f981, %f969;
	mov.f32 	%f982, %f969;
	mov.f32 	%f983, %f969;
	mov.f32 	%f984, %f969;
	@%p3 bra 	$L__BB2_69;
	cvt.u32.u64 	%r48, %rd1;
	cvt.u64.u32 	%rd146, %r2;
	setp.gt.u32 	%p4, %r4, 31;
	cvt.u64.u32 	%rd147, %r4;
	setp.gt.u32 	%p5, %r4, 63;
	mad.lo.s32 	%r50, %r2, -3, %r48;
	shl.b32 	%r51, %r2, 5;
	add.s32 	%r52, %r4, %r51;
	shl.b32 	%r53, %r52, 2;
	mov.u32 	%r54, _ZZ21tiled_reg_gemm_kernelILm64ELm64ELm32ELm4ELm4ELm4EEv10MatrixViewS0_S0_mmmE8shared_A;
	add.s32 	%r5, %r54, %r53;
	add.s32 	%r55, %r50, 16;
	add.s32 	%r56, %r50, 32;
	setp.gt.u32 	%p6, %r2, 15;
	or.pred  	%p1, %p6, %p4;
	add.s32 	%r57, %r50, 48;
	add.s32 	%r58, %r52, %r51;
	shl.b32 	%r59, %r58, 2;
	mov.u32 	%r60, _ZZ21tiled_reg_gemm_kernelILm64ELm64ELm32ELm4ELm4ELm4EEv10MatrixViewS0_S0_mmmE8shared_B;
	add.s32 	%r6, %r60, %r59;
	or.pred  	%p2, %p6, %p5;
	mad.lo.s32 	%r130, %r50, %r38, %r4;
	mad.lo.s32 	%r129, %r55, %r38, %r4;
	mad.lo.s32 	%r128, %r56, %r38, %r4;
	mad.lo.s32 	%r127, %r57, %r38, %r4;
	mul.lo.s32 	%r126, %r40, %r2;
	add.s32 	%r61, %r4, %r126;
	shl.b32 	%r62, %r3, 6;
	add.s32 	%r125, %r61, %r62;
	add.s32 	%r63, %r2, 16;
	mul.lo.s32 	%r124, %r40, %r63;
	add.s32 	%r64, %r4, %r124;
	add.s32 	%r123, %r64, %r62;
	shr.u64 	%rd145, %rd3, 5;
	mov.f32 	%f969, 0f00000000;
	mov.b64 	%rd148, 0;
$L__BB2_2:
	cvt.u64.u32 	%rd11, %r4;
	setp.gt.u32 	%p7, %r2, 63;
	@%p7 bra 	$L__BB2_10;
	mov.u32 	%r65, %ctaid.y;
	shl.b32 	%r66, %r65, 6;
	shl.b32 	%r67, %r2, 2;
	add.s32 	%r68, %r66, %r67;
	cvt.u64.u32 	%rd12, %r68;
	add.s32 	%r69, %r2, %r66;
	cvt.u64.u32 	%rd13, %r69;
	cvta.to.global.u64 	%rd14, %rd33;
	setp.gt.u32 	%p8, %r4, 31;
	@%p8 bra 	$L__BB2_18;
	setp.le.u64 	%p9, %rd36, %rd13;
	setp.ge.u64 	%p10, %rd147, %rd38;
	or.pred  	%p11, %p9, %p10;
	mov.f32 	%f967, 0f00000000;
	@%p11 bra 	$L__BB2_6;
	mul.wide.s32 	%rd42, %r130, 4;
	add.s64 	%rd43, %rd14, %rd42;
	ld.global.f32 	%f967, [%rd43];
$L__BB2_6:
	setp.gt.u32 	%p12, %r4, 15;
	st.shared.f32 	[%r5], %f967;
	@%p12 bra 	$L__BB2_18;
	setp.le.u64 	%p13, %rd36, %rd13;
	add.s64 	%rd44, %rd147, 16;
	setp.ge.u64 	%p14, %rd44, %rd38;
	or.pred  	%p15, %p13, %p14;
	@%p15 bra 	$L__BB2_17;
	cvt.u32.u64 	%r70, %rd12;
	mad.lo.s32 	%r71, %r2, -3, %r70;
	mul.lo.s32 	%r72, %r71, %r38;
	cvt.s64.s32 	%rd45, %r72;
	shr.s64 	%rd46, %rd148, 32;
	add.s64 	%rd47, %rd46, %rd11;
	add.s64 	%rd48, %rd47, %rd45;
	shl.b64 	%rd49, %rd48, 2;
	add.s64 	%rd50, %rd14, %rd49;
	ld.global.f32 	%f56, [%rd50+64];
	st.shared.f32 	[%r5+64], %f56;
	bra.uni 	$L__BB2_18;
$L__BB2_9:
	mov.b32 	%r91, 0;
	st.shared.u32 	[%r5+6208], %r91;
$L__BB2_10:
	setp.gt.u32 	%p41, %r2, 31;
	@%p41 bra 	$L__BB2_68;
	mov.u32 	%r23, %ctaid.x;
	mul.wide.u32 	%rd84, %r23, 64;
	add.s64 	%rd15, %rd84, %rd11;
	cvta.to.global.u64 	%rd16, %rd34;
	setp.gt.u32 	%p42, %r4, 63;
	@%p42 bra 	$L__BB2_52;
	setp.ge.u64 	%p43, %rd15, %rd37;
	setp.ge.u64 	%p44, %rd146, %rd38;
	or.pred  	%p45, %p44, %p43;
	mov.f32 	%f968, 0f00000000;
	@%p45 bra 	$L__BB2_14;
	mul.wide.s32 	%rd85, %r125, 4;
	add.s64 	%rd86, %rd16, %rd85;
	ld.global.f32 	%f968, [%rd86];
$L__BB2_14:
	setp.gt.u32 	%p46, %r4, 47;
	st.shared.f32 	[%r6], %f968;
	@%p46 bra 	$L__BB2_52;
	setp.ge.u64 	%p47, %rd146, %rd38;
	add.s64 	%rd87, %rd15, 16;
	setp.ge.u64 	%p48, %rd87, %rd37;
	cvt.u64.u32 	%rd88, %r23;
	or.pred  	%p49, %p47, %p48;
	shl.b64 	%rd89, %rd88, 38;
	shr.s64 	%rd90, %rd89, 32;
	add.s64 	%rd91, %rd90, %rd11;
	cvt.s64.s32 	%rd92, %r126;
	add.s64 	%rd93, %rd91, %rd92;
	shl.b64 	%rd94, %rd93, 2;
	add.s64 	%rd17, %rd16, %rd94;
	@%p49 bra 	$L__BB2_43;
	ld.global.f32 	%f64, [%rd17+64];
	st.shared.f32 	[%r6+64], %f64;
	bra.uni 	$L__BB2_44;
$L__BB2_17:
	mov.b32 	%r73, 0;
	st.shared.u32 	[%r5+64], %r73;
$L__BB2_18:
	setp.gt.u32 	%p16, %r2, 47;
	@%p16 bra 	$L__BB2_10;
	setp.gt.u32 	%p17, %r4, 31;
	@%p17 bra 	$L__BB2_27;
	add.s64 	%rd51, %rd13, 16;
	setp.ge.u64 	%p18, %rd51, %rd36;
	setp.ge.u64 	%p19, %rd147, %rd38;
	or.pred  	%p20, %p18, %p19;
	@%p20 bra 	$L__BB2_22;
	mul.wide.s32 	%rd52, %r129, 4;
	add.s64 	%rd53, %rd14, %rd52;
	ld.global.f32 	%f57, [%rd53];
	st.shared.f32 	[%r5+2048], %f57;
	bra.uni 	$L__BB2_23;
$L__BB2_22:
	mov.b32 	%r74, 0;
	st.shared.u32 	[%r5+2048], %r74;
$L__BB2_23:
	setp.gt.u32 	%p21, %r4, 15;
	@%p21 bra 	$L__BB2_27;
	setp.ge.u64 	%p22, %rd51, %rd36;
	add.s64 	%rd55, %rd147, 16;
	setp.ge.u64 	%p23, %rd55, %rd38;
	or.pred  	%p24, %p22, %p23;
	@%p24 bra 	$L__BB2_26;
	cvt.u32.u64 	%r75, %rd12;
	mad.lo.s32 	%r76, %r2, -3, %r75;
	add.s32 	%r77, %r76, 16;
	mul.lo.s32 	%r78, %r77, %r38;
	cvt.s64.s32 	%rd56, %r78;
	shr.s64 	%rd57, %rd148, 32;
	add.s64 	%rd58, %rd57, %rd11;
	add.s64 	%rd59, %rd58, %rd56;
	shl.b64 	%rd60, %rd59, 2;
	add.s64 	%rd61, %rd14, %rd60;
	ld.global.f32 	%f58, [%rd61+64];
	st.shared.f32 	[%r5+2112], %f58;
	bra.uni 	$L__BB2_27;
$L__BB2_26:
	mov.b32 	%r79, 0;
	st.shared.u32 	[%r5+2112], %r79;
$L__BB2_27:
	setp.gt.u32 	%p25, %r2, 31;
	@%p25 bra 	$L__BB2_68;
	setp.gt.u32 	%p26, %r4, 31;
	@%p26 bra 	$L__BB2_36;
	add.s64 	%rd62, %rd13, 32;
	setp.ge.u64 	%p27, %rd62, %rd36;
	setp.ge.u64 	%p28, %rd147, %rd38;
	or.pred  	%p29, %p27, %p28;
	@%p29 bra 	$L__BB2_31;
	mul.wide.s32 	%rd63, %r128, 4;
	add.s64 	%rd64, %rd14, %rd63;
	ld.global.f32 	%f59, [%rd64];
	st.shared.f32 	[%r5+4096], %f59;
	bra.uni 	$L__BB2_32;
$L__BB2_31:
	mov.b32 	%r80, 0;
	st.shared.u32 	[%r5+4096], %r80;
$L__BB2_32:
	setp.gt.u32 	%p30, %r4, 15;
	@%p30 bra 	$L__BB2_36;
	setp.ge.u64 	%p31, %rd62, %rd36;
	add.s64 	%rd66, %rd147, 16;
	setp.ge.u64 	%p32, %rd66, %rd38;
	or.pred  	%p33, %p31, %p32;
	@%p33 bra 	$L__BB2_35;
	cvt.u32.u64 	%r81, %rd12;
	mad.lo.s32 	%r82, %r2, -3, %r81;
	add.s32 	%r83, %r82, 32;
	mul.lo.s32 	%r84, %r83, %r38;
	cvt.s64.s32 	%rd67, %r84;
	shr.s64 	%rd68, %rd148, 32;
	add.s64 	%rd69, %rd68, %rd11;
	add.s64 	%rd70, %rd69, %rd67;
	shl.b64 	%rd71, %rd70, 2;
	add.s64 	%rd72, %rd14, %rd71;
	ld.global.f32 	%f60, [%rd72+64];
	st.shared.f32 	[%r5+4160], %f60;
	bra.uni 	$L__BB2_36;
$L__BB2_35:
	mov.b32 	%r85, 0;
	st.shared.u32 	[%r5+4160], %r85;
$L__BB2_36:
	@%p1 bra 	$L__BB2_10;
	add.s64 	%rd73, %rd13, 48;
	setp.ge.u64 	%p34, %rd73, %rd36;
	setp.ge.u64 	%p35, %rd147, %rd38;
	or.pred  	%p36, %p34, %p35;
	@%p36 bra 	$L__BB2_39;
	mul.wide.s32 	%rd74, %r127, 4;
	add.s64 	%rd75, %rd14, %rd74;
	ld.global.f32 	%f61, [%rd75];
	st.shared.f32 	[%r5+6144], %f61;
	bra.uni 	$L__BB2_40;
$L__BB2_39:
	mov.b32 	%r86, 0;
	st.shared.u32 	[%r5+6144], %r86;
$L__BB2_40:
	setp.gt.u32 	%p37, %r4, 15;
	@%p37 bra 	$L__BB2_10;
	setp.ge.u64 	%p38, %rd73, %rd36;
	add.s64 	%rd77, %rd147, 16;
	setp.ge.u64 	%p39, %rd77, %rd38;
	or.pred  	%p40, %p38, %p39;
	@%p40 bra 	$L__BB2_9;
	cvt.u32.u64 	%r87, %rd12;
	mad.lo.s32 	%r88, %r2, -3, %r87;
	add.s32 	%r89, %r88, 48;
	mul.lo.s32 	%r90, %r89, %r38;
	cvt.s64.s32 	%rd78, %r90;
	shr.s64 	%rd79, %rd148, 32;
	add.s64 	%rd80, %rd79, %rd11;
	add.s64 	%rd81, %rd80, %rd78;
	shl.b64 	%rd82, %rd81, 2;
	add.s64 	%rd83, %rd14, %rd82;
	ld.global.f32 	%f62, [%rd83+64];
	st.shared.f32 	[%r5+6208], %f62;
	bra.uni 	$L__BB2_10;
$L__BB2_43:
	mov.b32 	%r92, 0;
	st.shared.u32 	[%r6+64], %r92;
$L__BB2_44:
	setp.gt.u32 	%p50, %r4, 31;
	@%p50 bra 	$L__BB2_52;
	setp.ge.u64 	%p51, %rd146, %rd38;
	add.s64 	%rd95, %rd15, 32;
	setp.ge.u64 	%p52, %rd95, %rd37;
	or.pred  	%p53, %p51, %p52;
	@%p53 bra 	$L__BB2_47;
	ld.global.f32 	%f65, [%rd17+128];
	st.shared.f32 	[%r6+128], %f65;
	bra.uni 	$L__BB2_48;
$L__BB2_47:
	mov.b32 	%r93, 0;
	st.shared.u32 	[%r6+128], %r93;
$L__BB2_48:
	setp.gt.u32 	%p54, %r4, 15;
	@%p54 bra 	$L__BB2_52;
	setp.ge.u64 	%p55, %rd146, %rd38;
	add.s64 	%rd96, %rd15, 48;
	setp.ge.u64 	%p56, %rd96, %rd37;
	or.pred  	%p57, %p55, %p56;
	@%p57 bra 	$L__BB2_51;
	ld.global.f32 	%f66, [%rd17+192];
	st.shared.f32 	[%r6+192], %f66;
	bra.uni 	$L__BB2_52;
$L__BB2_51:
	mov.b32 	%r94, 0;
	st.shared.u32 	[%r6+192], %r94;
$L__BB2_52:
	@%p2 bra 	$L__BB2_68;
	setp.ge.u64 	%p58, %rd15, %rd37;
	add.s64 	%rd18, %rd146, 16;
	setp.ge.u64 	%p59, %rd18, %rd38;
	or.pred  	%p60, %p59, %p58;
	@%p60 bra 	$L__BB2_55;
	mul.wide.s32 	%rd97, %r123, 4;
	add.s64 	%rd98, %rd16, %rd97;
	ld.global.f32 	%f67, [%rd98];
	st.shared.f32 	[%r6+4096], %f67;
	bra.uni 	$L__BB2_56;
$L__BB2_55:
	mov.b32 	%r95, 0;
	st.shared.u32 	[%r6+4096], %r95;
$L__BB2_56:
	setp.gt.u32 	%p61, %r4, 47;
	@%p61 bra 	$L__BB2_68;
	setp.ge.u64 	%p62, %rd18, %rd38;
	add.s64 	%rd99, %rd15, 16;
	setp.ge.u64 	%p63, %rd99, %rd37;
	cvt.u64.u32 	%rd100, %r23;
	or.pred  	%p64, %p62, %p63;
	shl.b64 	%rd101, %rd100, 38;
	shr.s64 	%rd102, %rd101, 32;
	add.s64 	%rd103, %rd102, %rd11;
	cvt.s64.s32 	%rd104, %r124;
	add.s64 	%rd105, %rd103, %rd104;
	shl.b64 	%rd106, %rd105, 2;
	add.s64 	%rd19, %rd16, %rd106;
	@%p64 bra 	$L__BB2_59;
	ld.global.f32 	%f68, [%rd19+64];
	st.shared.f32 	[%r6+4160], %f68;
	bra.uni 	$L__BB2_60;
$L__BB2_59:
	mov.b32 	%r96, 0;
	st.shared.u32 	[%r6+4160], %r96;
$L__BB2_60:
	setp.gt.u32 	%p65, %r4, 31;
	@%p65 bra 	$L__BB2_68;
	setp.ge.u64 	%p66, %rd18, %rd38;
	add.s64 	%rd107, %rd15, 32;
	setp.ge.u64 	%p67, %rd107, %rd37;
	or.pred  	%p68, %p66, %p67;
	@%p68 bra 	$L__BB2_63;
	ld.global.f32 	%f69, [%rd19+128];
	st.shared.f32 	[%r6+4224], %f69;
	bra.uni 	$L__BB2_64;
$L__BB2_63:
	mov.b32 	%r97, 0;
	st.shared.u32 	[%r6+4224], %r97;
$L__BB2_64:
	setp.gt.u32 	%p69, %r4, 15;
	@%p69 bra 	$L__BB2_68;
	setp.ge.u64 	%p70, %rd18, %rd38;
	add.s64 	%rd108, %rd15, 48;
	setp.ge.u64 	%p71, %rd108, %rd37;
	or.pred  	%p72, %p70, %p71;
	@%p72 bra 	$L__BB2_67;
	ld.global.f32 	%f70, [%rd19+192];
	st.shared.f32 	[%r6+4288], %f70;
	bra.uni 	$L__BB2_68;
$L__BB2_67:
	mov.b32 	%r98, 0;
	st.shared.u32 	[%r6+4288], %r98;
$L__BB2_68:
	bar.sync 	0;
	shl.b32 	%r99, %r2, 9;
	mov.u32 	%r100, _ZZ21tiled_reg_gemm_kernelILm64ELm64ELm32ELm4ELm4ELm4EEv10MatrixViewS0_S0_mmmE8shared_A;
	add.s32 	%r101, %r100, %r99;
	ld.shared.f32 	%f71, [%r101];
	ld.shared.f32 	%f72, [%r101+4];
	ld.shared.f32 	%f73, [%r101+8];
	ld.shared.f32 	%f74, [%r101+12];
	ld.shared.f32 	%f75, [%r101+128];
	ld.shared.f32 	%f76, [%r101+132];
	ld.shared.f32 	%f77, [%r101+136];
	ld.shared.f32 	%f78, [%r101+140];
	ld.shared.f32 	%f79, [%r101+256];
	ld.shared.f32 	%f80, [%r101+260];
	ld.shared.f32 	%f81, [%r101+264];
	ld.shared.f32 	%f82, [%r101+268];
	ld.shared.f32 	%f83, [%r101+384];
	ld.shared.f32 	%f84, [%r101+388];
	ld.shared.f32 	%f85, [%r101+392];
	ld.shared.f32 	%f86, [%r101+396];
	shl.b32 	%r102, %r4, 4;
	mov.u32 	%r103, _ZZ21tiled_reg_gemm_kernelILm64ELm64ELm32ELm4ELm4ELm4EEv10MatrixViewS0_S0_mmmE8shared_B;
	add.s32 	%r104, %r103, %r102;
	ld.shared.f32 	%f87, [%r104];
	ld.shared.f32 	%f88, [%r104+4];
	ld.shared.f32 	%f89, [%r104+8];
	ld.shared.f32 	%f90, [%r104+12];
	ld.shared.f32 	%f91, [%r104+256];
	ld.shared.f32 	%f92, [%r104+260];
	ld.shared.f32 	%f93, [%r104+264];
	ld.shared.f32 	%f94, [%r104+268];
	ld.shared.f32 	%f95, [%r104+512];
	ld.shared.f32 	%f96, [%r104+516];
	ld.shared.f32 	%f97, [%r104+520];
	ld.shared.f32 	%f98, [%r104+524];
	ld.shared.f32 	%f99, [%r104+768];
	ld.shared.f32 	%f100, [%r104+772];
	ld.shared.f32 	%f101, [%r104+776];
	ld.shared.f32 	%f102, [%r104+780];
	fma.rn.f32 	%f103, %f71, %f87, 0f00000000;
	fma.rn.f32 	%f104, %f72, %f91, %f103;
	fma.rn.f32 	%f105, %f73, %f95, %f104;
	fma.rn.f32 	%f106, %f74, %f99, %f105;
	add.f32 	%f107, %f106, %f969;
	fma.rn.f32 	%f108, %f71, %f88, 0f00000000;
	fma.rn.f32 	%f109, %f72, %f92, %f108;
	fma.rn.f32 	%f110, %f73, %f96, %f109;
	fma.rn.f32 	%f111, %f74, %f100, %f110;
	add.f32 	%f112, %f111, %f970;
	fma.rn.f32 	%f113, %f71, %f89, 0f00000000;
	fma.rn.f32 	%f114, %f72, %f93, %f113;
	fma.rn.f32 	%f115, %f73, %f97, %f114;
	fma.rn.f32 	%f116, %f74, %f101, %f115;
	add.f32 	%f117, %f116, %f971;
	fma.rn.f32 	%f118, %f71, %f90, 0f00000000;
	fma.rn.f32 	%f119, %f72, %f94, %f118;
	fma.rn.f32 	%f120, %f73, %f98, %f119;
	fma.rn.f32 	%f121, %f74, %f102, %f120;
	add.f32 	%f122, %f121, %f972;
	fma.rn.f32 	%f123, %f75, %f87, 0f00000000;
	fma.rn.f32 	%f124, %f76, %f91, %f123;
	fma.rn.f32 	%f125, %f77, %f95, %f124;
	fma.rn.f32 	%f126, %f78, %f99, %f125;
	add.f32 	%f127, %f126, %f973;
	fma.rn.f32 	%f128, %f75, %f88, 0f00000000;
	fma.rn.f32 	%f129, %f76, %f92, %f128;
	fma.rn.f32 	%f130, %f77, %f96, %f129;
	fma.rn.f32 	%f131, %f78, %f100, %f130;
	add.f32 	%f132, %f131, %f974;
	fma.rn.f32 	%f133, %f75, %f89, 0f00000000;
	fma.rn.f32 	%f134, %f76, %f93, %f133;
	fma.rn.f32 	%f135, %f77, %f97, %f134;
	fma.rn.f32 	%f136, %f78, %f101, %f135;
	add.f32 	%f137, %f136, %f975;
	fma.rn.f32 	%f138, %f75, %f90, 0f00000000;
	fma.rn.f32 	%f139, %f76, %f94, %f138;
	fma.rn.f32 	%f140, %f77, %f98, %f139;
	fma.rn.f32 	%f141, %f78, %f102, %f140;
	add.f32 	%f142, %f141, %f976;
	fma.rn.f32 	%f143, %f79, %f87, 0f00000000;
	fma.rn.f32 	%f144, %f80, %f91, %f143;
	fma.rn.f32 	%f145, %f81, %f95, %f144;
	fma.rn.f32 	%f146, %f82, %f99, %f145;
	add.f32 	%f147, %f146, %f977;
	fma.rn.f32 	%f148, %f79, %f88, 0f00000000;
	fma.rn.f32 	%f149, %f80, %f92, %f148;
	fma.rn.f32 	%f150, %f81, %f96, %f149;
	fma.rn.f32 	%f151, %f82, %f100, %f150;
	add.f32 	%f152, %f151, %f978;
	fma.rn.f32 	%f153, %f79, %f89, 0f00000000;
	fma.rn.f32 	%f154, %f80, %f93, %f153;
	fma.rn.f32 	%f155, %f81, %f97, %f154;
	fma.rn.f32 	%f156, %f82, %f101, %f155;
	add.f32 	%f157, %f156, %f979;
	fma.rn.f32 	%f158, %f79, %f90, 0f00000000;
	fma.rn.f32 	%f159, %f80, %f94, %f158;
	fma.rn.f32 	%f160, %f81, %f98, %f159;
	fma.rn.f32 	%f161, %f82, %f102, %f160;
	add.f32 	%f162, %f161, %f980;
	fma.rn.f32 	%f163, %f83, %f87, 0f00000000;
	fma.rn.f32 	%f164, %f84, %f91, %f163;
	fma.rn.f32 	%f165, %f85, %f95, %f164;
	fma.rn.f32 	%f166, %f86, %f99, %f165;
	add.f32 	%f167, %f166, %f981;
	fma.rn.f32 	%f168, %f83, %f88, 0f00000000;
	fma.rn.f32 	%f169, %f84, %f92, %f168;
	fma.rn.f32 	%f170, %f85, %f96, %f169;
	fma.rn.f32 	%f171, %f86, %f100, %f170;
	add.f32 	%f172, %f171, %f982;
	fma.rn.f32 	%f173, %f83, %f89, 0f00000000;
	fma.rn.f32 	%f174, %f84, %f93, %f173;
	fma.rn.f32 	%f175, %f85, %f97, %f174;
	fma.rn.f32 	%f176, %f86, %f101, %f175;
	add.f32 	%f177, %f176, %f983;
	fma.rn.f32 	%f178, %f83, %f90, 0f00000000;
	fma.rn.f32 	%f179, %f84, %f94, %f178;
	fma.rn.f32 	%f180, %f85, %f98, %f179;
	fma.rn.f32 	%f181, %f86, %f102, %f180;
	add.f32 	%f182, %f181, %f984;
	ld.shared.f32 	%f183, [%r101+16];
	ld.shared.f32 	%f184, [%r101+20];
	ld.shared.f32 	%f185, [%r101+24];
	ld.shared.f32 	%f186, [%r101+28];
	ld.shared.f32 	%f187, [%r101+144];
	ld.shared.f32 	%f188, [%r101+148];
	ld.shared.f32 	%f189, [%r101+152];
	ld.shared.f32 	%f190, [%r101+156];
	ld.shared.f32 	%f191, [%r101+272];
	ld.shared.f32 	%f192, [%r101+276];
	ld.shared.f32 	%f193, [%r101+280];
	ld.shared.f32 	%f194, [%r101+284];
	ld.shared.f32 	%f195, [%r101+400];
	ld.shared.f32 	%f196, [%r101+404];
	ld.shared.f32 	%f197, [%r101+408];
	ld.shared.f32 	%f198, [%r101+412];
	ld.shared.f32 	%f199, [%r104+1024];
	ld.shared.f32 	%f200, [%r104+1028];
	ld.shared.f32 	%f201, [%r104+1032];
	ld.shared.f32 	%f202, [%r104+1036];
	ld.shared.f32 	%f203, [%r104+1280];
	ld.shared.f32 	%f204, [%r104+1284];
	ld.shared.f32 	%f205, [%r104+1288];
	ld.shared.f32 	%f206, [%r104+1292];
	ld.shared.f32 	%f207, [%r104+1536];
	ld.shared.f32 	%f208, [%r104+1540];
	ld.shared.f32 	%f209, [%r104+1544];
	ld.shared.f32 	%f210, [%r104+1548];
	ld.shared.f32 	%f211, [%r104+1792];
	ld.shared.f32 	%f212, [%r104+1796];
	ld.shared.f32 	%f213, [%r104+1800];
	ld.shared.f32 	%f214, [%r104+1804];
	fma.rn.f32 	%f215, %f183, %f199, 0f00000000;
	fma.rn.f32 	%f216, %f184, %f203, %f215;
	fma.rn.f32 	%f217, %f185, %f207, %f216;
	fma.rn.f32 	%f218, %f186, %f211, %f217;
	add.f32 	%f219, %f218, %f107;
	fma.rn.f32 	%f220, %f183, %f200, 0f00000000;
	fma.rn.f32 	%f221, %f184, %f204, %f220;
	fma.rn.f32 	%f222, %f185, %f208, %f221;
	fma.rn.f32 	%f223, %f186, %f212, %f222;
	add.f32 	%f224, %f223, %f112;
	fma.rn.f32 	%f225, %f183, %f201, 0f00000000;
	fma.rn.f32 	%f226, %f184, %f205, %f225;
	fma.rn.f32 	%f227, %f185, %f209, %f226;
	fma.rn.f32 	%f228, %f186, %f213, %f227;
	add.f32 	%f229, %f228, %f117;
	fma.rn.f32 	%f230, %f183, %f202, 0f00000000;
	fma.rn.f32 	%f231, %f184, %f206, %f230;
	fma.rn.f32 	%f232, %f185, %f210, %f231;
	fma.rn.f32 	%f233, %f186, %f214, %f232;
	add.f32 	%f234, %f233, %f122;
	fma.rn.f32 	%f235, %f187, %f199, 0f00000000;
	fma.rn.f32 	%f236, %f188, %f203, %f235;
	fma.rn.f32 	%f237, %f189, %f207, %f236;
	fma.rn.f32 	%f238, %f190, %f211, %f237;
	add.f32 	%f239, %f238, %f127;
	fma.rn.f32 	%f240, %f187, %f200, 0f00000000;
	fma.rn.f32 	%f241, %f188, %f204, %f240;
	fma.rn.f32 	%f242, %f189, %f208, %f241;
	fma.rn.f32 	%f243, %f190, %f212, %f242;
	add.f32 	%f244, %f243, %f132;
	fma.rn.f32 	%f245, %f187, %f201, 0f00000000;
	fma.rn.f32 	%f246, %f188, %f205, %f245;
	fma.rn.f32 	%f247, %f189, %f209, %f246;
	fma.rn.f32 	%f248, %f190, %f213, %f247;
	add.f32 	%f249, %f248, %f137;
	fma.rn.f32 	%f250, %f187, %f202, 0f00000000;
	fma.rn.f32 	%f251, %f188, %f206, %f250;
	fma.rn.f32 	%f252, %f189, %f210, %f251;
	fma.rn.f32 	%f253, %f190, %f214, %f252;
	add.f32 	%f254, %f253, %f142;
	fma.rn.f32 	%f255, %f191, %f199, 0f00000000;
	fma.rn.f32 	%f256, %f192, %f203, %f255;
	fma.rn.f32 	%f257, %f193, %f207, %f256;
	fma.rn.f32 	%f258, %f194, %f211, %f257;
	add.f32 	%f259, %f258, %f147;
	fma.rn.f32 	%f260, %f191, %f200, 0f00000000;
	fma.rn.f32 	%f261, %f192, %f204, %f260;
	fma.rn.f32 	%f262, %f193, %f208, %f261;
	fma.rn.f32 	%f263, %f194, %f212, %f262;
	add.f32 	%f264, %f263, %f152;
	fma.rn.f32 	%f265, %f191, %f201, 0f00000000;
	fma.rn.f32 	%f266, %f192, %f205, %f265;
	fma.rn.f32 	%f267, %f193, %f209, %f266;
	fma.rn.f32 	%f268, %f194, %f213, %f267;
	add.f32 	%f269, %f268, %f157;
	fma.rn.f32 	%f270, %f191, %f202, 0f00000000;
	fma.rn.f32 	%f271, %f192, %f206, %f270;
	fma.rn.f32 	%f272, %f193, %f210, %f271;
	fma.rn.f32 	%f273, %f194, %f214, %f272;
	add.f32 	%f274, %f273, %f162;
	fma.rn.f32 	%f275, %f195, %f199, 0f00000000;
	fma.rn.f32 	%f276, %f196, %f203, %f275;
	fma.rn.f32 	%f277, %f197, %f207, %f276;
	fma.rn.f32 	%f278, %f198, %f211, %f277;
	add.f32 	%f279, %f278, %f167;
	fma.rn.f32 	%f280, %f195, %f200, 0f00000000;
	fma.rn.f32 	%f281, %f196, %f204, %f280;
	fma.rn.f32 	%f282, %f197, %f208, %f281;
	fma.rn.f32 	%f283, %f198, %f212, %f282;
	add.f32 	%f284, %f283, %f172;
	fma.rn.f32 	%f285, %f195, %f201, 0f00000000;
	fma.rn.f32 	%f286, %f196, %f205, %f285;
	fma.rn.f32 	%f287, %f197, %f209, %f286;
	fma.rn.f32 	%f288, %f198, %f213, %f287;
	add.f32 	%f289, %f288, %f177;
	fma.rn.f32 	%f290, %f195, %f202, 0f00000000;
	fma.rn.f32 	%f291, %f196, %f206, %f290;
	fma.rn.f32 	%f292, %f197, %f210, %f291;
	fma.rn.f32 	%f293, %f198, %f214, %f292;
	add.f32 	%f294, %f293, %f182;
	ld.shared.f32 	%f295, [%r101+32];
	ld.shared.f32 	%f296, [%r101+36];
	ld.shared.f32 	%f297, [%r101+40];
	ld.shared.f32 	%f298, [%r101+44];
	ld.shared.f32 	%f299, [%r101+160];
	ld.shared.f32 	%f300, [%r101+164];
	ld.shared.f32 	%f301, [%r101+168];
	ld.shared.f32 	%f302, [%r101+172];
	ld.shared.f32 	%f303, [%r101+288];
	ld.shared.f32 	%f304, [%r101+292];
	ld.shared.f32 	%f305, [%r101+296];
	ld.shared.f32 	%f306, [%r101+300];
	ld.shared.f32 	%f307, [%r101+416];
	ld.shared.f32 	%f308, [%r101+420];
	ld.shared.f32 	%f309, [%r101+424];
	ld.shared.f32 	%f310, [%r101+428];
	ld.shared.f32 	%f311, [%r104+2048];
	ld.shared.f32 	%f312, [%r104+2052];
	ld.shared.f32 	%f313, [%r104+2056];
	ld.shared.f32 	%f314, [%r104+2060];
	ld.shared.f32 	%f315, [%r104+2304];
	ld.shared.f32 	%f316, [%r104+2308];
	ld.shared.f32 	%f317, [%r104+2312];
	ld.shared.f32 	%f318, [%r104+2316];
	ld.shared.f32 	%f319, [%r104+2560];
	ld.shared.f32 	%f320, [%r104+2564];
	ld.shared.f32 	%f321, [%r104+2568];
	ld.shared.f32 	%f322, [%r104+2572];
	ld.shared.f32 	%f323, [%r104+2816];
	ld.shared.f32 	%f324, [%r104+2820];
	ld.shared.f32 	%f325, [%r104+2824];
	ld.shared.f32 	%f326, [%r104+2828];
	fma.rn.f32 	%f327, %f295, %f311, 0f00000000;
	fma.rn.f32 	%f328, %f296, %f315, %f327;
	fma.rn.f32 	%f329, %f297, %f319, %f328;
	fma.rn.f32 	%f330, %f298, %f323, %f329;
	add.f32 	%f331, %f330, %f219;
	fma.rn.f32 	%f332, %f295, %f312, 0f00000000;
	fma.rn.f32 	%f333, %f296, %f316, %f332;
	fma.rn.f32 	%f334, %f297, %f320, %f333;
	fma.rn.f32 	%f335, %f298, %f324, %f334;
	add.f32 	%f336, %f335, %f224;
	fma.rn.f32 	%f337, %f295, %f313, 0f00000000;
	fma.rn.f32 	%f338, %f296, %f317, %f337;
	fma.rn.f32 	%f339, %f297, %f321, %f338;
	fma.rn.f32 	%f340, %f298, %f325, %f339;
	add.f32 	%f341, %f340, %f229;
	fma.rn.f32 	%f342, %f295, %f314, 0f00000000;
	fma.rn.f32 	%f343, %f296, %f318, %f342;
	fma.rn.f32 	%f344, %f297, %f322, %f343;
	fma.rn.f32 	%f345, %f298, %f326, %f344;
	add.f32 	%f346, %f345, %f234;
	fma.rn.f32 	%f347, %f299, %f311, 0f00000000;
	fma.rn.f32 	%f348, %f300, %f315, %f347;
	fma.rn.f32 	%f349, %f301, %f319, %f348;
	fma.rn.f32 	%f350, %f302, %f323, %f349;
	add.f32 	%f351, %f350, %f239;
	fma.rn.f32 	%f352, %f299, %f312, 0f00000000;
	fma.rn.f32 	%f353, %f300, %f316, %f352;
	fma.rn.f32 	%f354, %f301, %f320, %f353;
	fma.rn.f32 	%f355, %f302, %f324, %f354;
	add.f32 	%f356, %f355, %f244;
	fma.rn.f32 	%f357, %f299, %f313, 0f00000000;
	fma.rn.f32 	%f358, %f300, %f317, %f357;
	fma.rn.f32 	%f359, %f301, %f321, %f358;
	fma.rn.f32 	%f360, %f302, %f325, %f359;
	add.f32 	%f361, %f360, %f249;
	fma.rn.f32 	%f362, %f299, %f314, 0f00000000;
	fma.rn.f32 	%f363, %f300, %f318, %f362;
	fma.rn.f32 	%f364, %f301, %f322, %f363;
	fma.rn.f32 	%f365, %f302, %f326, %f364;
	add.f32 	%f366, %f365, %f254;
	fma.rn.f32 	%f367, %f303, %f311, 0f00000000;
	fma.rn.f32 	%f368, %f304, %f315, %f367;
	fma.rn.f32 	%f369, %f305, %f319, %f368;
	fma.rn.f32 	%f370, %f306, %f323, %f369;
	add.f32 	%f371, %f370, %f259;
	fma.rn.f32 	%f372, %f303, %f312, 0f00000000;
	fma.rn.f32 	%f373, %f304, %f316, %f372;
	fma.rn.f32 	%f374, %f305, %f320, %f373;
	fma.rn.f32 	%f375, %f306, %f324, %f374;
	add.f32 	%f376, %f375, %f264;
	fma.rn.f32 	%f377, %f303, %f313, 0f00000000;
	fma.rn.f32 	%f378, %f304, %f317, %f377;
	fma.rn.f32 	%f379, %f305, %f321, %f378;
	fma.rn.f32 	%f380, %f306, %f325, %f379;
	add.f32 	%f381, %f380, %f269;
	fma.rn.f32 	%f382, %f303, %f314, 0f00000000;
	fma.rn.f32 	%f383, %f304, %f318, %f382;
	fma.rn.f32 	%f384, %f305, %f322, %f383;
	fma.rn.f32 	%f385, %f306, %f326, %f384;
	add.f32 	%f386, %f385, %f274;
	fma.rn.f32 	%f387, %f307, %f311, 0f00000000;
	fma.rn.f32 	%f388, %f308, %f315, %f387;
	fma.rn.f32 	%f389, %f309, %f319, %f388;
	fma.rn.f32 	%f390, %f310, %f323, %f389;
	add.f32 	%f391, %f390, %f279;
	fma.rn.f32 	%f392, %f307, %f312, 0f00000000;
	fma.rn.f32 	%f393, %f308, %f316, %f392;
	fma.rn.f32 	%f394, %f309, %f320, %f393;
	fma.rn.f32 	%f395, %f310, %f324, %f394;
	add.f32 	%f396, %f395, %f284;
	fma.rn.f32 	%f397, %f307, %f313, 0f00000000;
	fma.rn.f32 	%f398, %f308, %f317, %f397;
	fma.rn.f32 	%f399, %f309, %f321, %f398;
	fma.rn.f32 	%f400, %f310, %f325, %f399;
	add.f32 	%f401, %f400, %f289;
	fma.rn.f32 	%f402, %f307, %f314, 0f00000000;
	fma.rn.f32 	%f403, %f308, %f318, %f402;
	fma.rn.f32 	%f404, %f309, %f322, %f403;
	fma.rn.f32 	%f405, %f310, %f326, %f404;
	add.f32 	%f406, %f405, %f294;
	ld.shared.f32 	%f407, [%r101+48];
	ld.shared.f32 	%f408, [%r101+52];
	ld.shared.f32 	%f409, [%r101+56];
	ld.shared.f32 	%f410, [%r101+60];
	ld.shared.f32 	%f411, [%r101+176];
	ld.shared.f32 	%f412, [%r101+180];
	ld.shared.f32 	%f413, [%r101+184];
	ld.shared.f32 	%f414, [%r101+188];
	ld.shared.f32 	%f415, [%r101+304];
	ld.shared.f32 	%f416, [%r101+308];
	ld.shared.f32 	%f417, [%r101+312];
	ld.shared.f32 	%f418, [%r101+316];
	ld.shared.f32 	%f419, [%r101+432];
	ld.shared.f32 	%f420, [%r101+436];
	ld.shared.f32 	%f421, [%r101+440];
	ld.shared.f32 	%f422, [%r101+444];
	ld.shared.f32 	%f423, [%r104+3072];
	ld.shared.f32 	%f424, [%r104+3076];
	ld.shared.f32 	%f425, [%r104+3080];
	ld.shared.f32 	%f426, [%r104+3084];
	ld.shared.f32 	%f427, [%r104+3328];
	ld.shared.f32 	%f428, [%r104+3332];
	ld.shared.f32 	%f429, [%r104+3336];
	ld.shared.f32 	%f430, [%r104+3340];
	ld.shared.f32 	%f431, [%r104+3584];
	ld.shared.f32 	%f432, [%r104+3588];
	ld.shared.f32 	%f433, [%r104+3592];
	ld.shared.f32 	%f434, [%r104+3596];
	ld.shared.f32 	%f435, [%r104+3840];
	ld.shared.f32 	%f436, [%r104+3844];
	ld.shared.f32 	%f437, [%r104+3848];
	ld.shared.f32 	%f438, [%r104+3852];
	fma.rn.f32 	%f439, %f407, %f423, 0f00000000;
	fma.rn.f32 	%f440, %f408, %f427, %f439;
	fma.rn.f32 	%f441, %f409, %f431, %f440;
	fma.rn.f32 	%f442, %f410, %f435, %f441;
	add.f32 	%f443, %f442, %f331;
	fma.rn.f32 	%f444, %f407, %f424, 0f00000000;
	fma.rn.f32 	%f445, %f408, %f428, %f444;
	fma.rn.f32 	%f446, %f409, %f432, %f445;
	fma.rn.f32 	%f447, %f410, %f436, %f446;
	add.f32 	%f448, %f447, %f336;
	fma.rn.f32 	%f449, %f407, %f425, 0f00000000;
	fma.rn.f32 	%f450, %f408, %f429, %f449;
	fma.rn.f32 	%f451, %f409, %f433, %f450;
	fma.rn.f32 	%f452, %f410, %f437, %f451;
	add.f32 	%f453, %f452, %f341;
	fma.rn.f32 	%f454, %f407, %f426, 0f00000000;
	fma.rn.f32 	%f455, %f408, %f430, %f454;
	fma.rn.f32 	%f456, %f409, %f434, %f455;
	fma.rn.f32 	%f457, %f410, %f438, %f456;
	add.f32 	%f458, %f457, %f346;
	fma.rn.f32 	%f459, %f411, %f423, 0f00000000;
	fma.rn.f32 	%f460, %f412, %f427, %f459;
	fma.rn.f32 	%f461, %f413, %f431, %f460;
	fma.rn.f32 	%f462, %f414, %f435, %f461;
	add.f32 	%f463, %f462, %f351;
	fma.rn.f32 	%f464, %f411, %f424, 0f00000000;
	fma.rn.f32 	%f465, %f412, %f428, %f464;
	fma.rn.f32 	%f466, %f413, %f432, %f465;
	fma.rn.f32 	%f467, %f414, %f436, %f466;
	add.f32 	%f468, %f467, %f356;
	fma.rn.f32 	%f469, %f411, %f425, 0f00000000;
	fma.rn.f32 	%f470, %f412, %f429, %f469;
	fma.rn.f32 	%f471, %f413, %f433, %f470;
	fma.rn.f32 	%f472, %f414, %f437, %f471;
	add.f32 	%f473, %f472, %f361;
	fma.rn.f32 	%f474, %f411, %f426, 0f00000000;
	fma.rn.f32 	%f475, %f412, %f430, %f474;
	fma.rn.f32 	%f476, %f413, %f434, %f475;
	fma.rn.f32 	%f477, %f414, %f438, %f476;
	add.f32 	%f478, %f477, %f366;
	fma.rn.f32 	%f479, %f415, %f423, 0f00000000;
	fma.rn.f32 	%f480, %f416, %f427, %f479;
	fma.rn.f32 	%f481, %f417, %f431, %f480;
	fma.rn.f32 	%f482, %f418, %f435, %f481;
	add.f32 	%f483, %f482, %f371;
	fma.rn.f32 	%f484, %f415, %f424, 0f00000000;
	fma.rn.f32 	%f485, %f416, %f428, %f484;
	fma.rn.f32 	%f486, %f417, %f432, %f485;
	fma.rn.f32 	%f487, %f418, %f436, %f486;
	add.f32 	%f488, %f487, %f376;
	fma.rn.f32 	%f489, %f415, %f425, 0f00000000;
	fma.rn.f32 	%f490, %f416, %f429, %f489;
	fma.rn.f32 	%f491, %f417, %f433, %f490;
	fma.rn.f32 	%f492, %f418, %f437, %f491;
	add.f32 	%f493, %f492, %f381;
	fma.rn.f32 	%f494, %f415, %f426, 0f00000000;
	fma.rn.f32 	%f495, %f416, %f430, %f494;
	fma.rn.f32 	%f496, %f417, %f434, %f495;
	fma.rn.f32 	%f497, %f418, %f438, %f496;
	add.f32 	%f498, %f497, %f386;
	fma.rn.f32 	%f499, %f419, %f423, 0f00000000;
	fma.rn.f32 	%f500, %f420, %f427, %f499;
	fma.rn.f32 	%f501, %f421, %f431, %f500;
	fma.rn.f32 	%f502, %f422, %f435, %f501;
	add.f32 	%f503, %f502, %f391;
	fma.rn.f32 	%f504, %f419, %f424, 0f00000000;
	fma.rn.f32 	%f505, %f420, %f428, %f504;
	fma.rn.f32 	%f506, %f421, %f432, %f505;
	fma.rn.f32 	%f507, %f422, %f436, %f506;
	add.f32 	%f508, %f507, %f396;
	fma.rn.f32 	%f509, %f419, %f425, 0f00000000;
	fma.rn.f32 	%f510, %f420, %f429, %f509;
	fma.rn.f32 	%f511, %f421, %f433, %f510;
	fma.rn.f32 	%f512, %f422, %f437, %f511;
	add.f32 	%f513, %f512, %f401;
	fma.rn.f32 	%f514, %f419, %f426, 0f00000000;
	fma.rn.f32 	%f515, %f420, %f430, %f514;
	fma.rn.f32 	%f516, %f421, %f434, %f515;
	fma.rn.f32 	%f517, %f422, %f438, %f516;
	add.f32 	%f518, %f517, %f406;
	ld.shared.f32 	%f519, [%r101+64];
	ld.shared.f32 	%f520, [%r101+68];
	ld.shared.f32 	%f521, [%r101+72];
	ld.shared.f32 	%f522, [%r101+76];
	ld.shared.f32 	%f523, [%r101+192];
	ld.shared.f32 	%f524, [%r101+196];
	ld.shared.f32 	%f525, [%r101+200];
	ld.shared.f32 	%f526, [%r101+204];
	ld.shared.f32 	%f527, [%r101+320];
	ld.shared.f32 	%f528, [%r101+324];
	ld.shared.f32 	%f529, [%r101+328];
	ld.shared.f32 	%f530, [%r101+332];
	ld.shared.f32 	%f531, [%r101+448];
	ld.shared.f32 	%f532, [%r101+452];
	ld.shared.f32 	%f533, [%r101+456];
	ld.shared.f32 	%f534, [%r101+460];
	ld.shared.f32 	%f535, [%r104+4096];
	ld.shared.f32 	%f536, [%r104+4100];
	ld.shared.f32 	%f537, [%r104+4104];
	ld.shared.f32 	%f538, [%r104+4108];
	ld.shared.f32 	%f539, [%r104+4352];
	ld.shared.f32 	%f540, [%r104+4356];
	ld.shared.f32 	%f541, [%r104+4360];
	ld.shared.f32 	%f542, [%r104+4364];
	ld.shared.f32 	%f543, [%r104+4608];
	ld.shared.f32 	%f544, [%r104+4612];
	ld.shared.f32 	%f545, [%r104+4616];
	ld.shared.f32 	%f546, [%r104+4620];
	ld.shared.f32 	%f547, [%r104+4864];
	ld.shared.f32 	%f548, [%r104+4868];
	ld.shared.f32 	%f549, [%r104+4872];
	ld.shared.f32 	%f550, [%r104+4876];
	fma.rn.f32 	%f551, %f519, %f535, 0f00000000;
	fma.rn.f32 	%f552, %f520, %f539, %f551;
	fma.rn.f32 	%f553, %f521, %f543, %f552;
	fma.rn.f32 	%f554, %f522, %f547, %f553;
	add.f32 	%f555, %f554, %f443;
	fma.rn.f32 	%f556, %f519, %f536, 0f00000000;
	fma.rn.f32 	%f557, %f520, %f540, %f556;
	fma.rn.f32 	%f558, %f521, %f544, %f557;
	fma.rn.f32 	%f559, %f522, %f548, %f558;
	add.f32 	%f560, %f559, %f448;
	fma.rn.f32 	%f561, %f519, %f537, 0f00000000;
	fma.rn.f32 	%f562, %f520, %f541, %f561;
	fma.rn.f32 	%f563, %f521, %f545, %f562;
	fma.rn.f32 	%f564, %f522, %f549, %f563;
	add.f32 	%f565, %f564, %f453;
	fma.rn.f32 	%f566, %f519, %f538, 0f00000000;
	fma.rn.f32 	%f567, %f520, %f542, %f566;
	fma.rn.f32 	%f568, %f521, %f546, %f567;
	fma.rn.f32 	%f569, %f522, %f550, %f568;
	add.f32 	%f570, %f569, %f458;
	fma.rn.f32 	%f571, %f523, %f535, 0f00000000;
	fma.rn.f32 	%f572, %f524, %f539, %f571;
	fma.rn.f32 	%f573, %f525, %f543, %f572;
	fma.rn.f32 	%f574, %f526, %f547, %f573;
	add.f32 	%f575, %f574, %f463;
	fma.rn.f32 	%f576, %f523, %f536, 0f00000000;
	fma.rn.f32 	%f577, %f524, %f540, %f576;
	fma.rn.f32 	%f578, %f525, %f544, %f577;
	fma.rn.f32 	%f579, %f526, %f548, %f578;
	add.f32 	%f580, %f579, %f468;
	fma.rn.f32 	%f581, %f523, %f537, 0f00000000;
	fma.rn.f32 	%f582, %f524, %f541, %f581;
	fma.rn.f32 	%f583, %f525, %f545, %f582;
	fma.rn.f32 	%f584, %f526, %f549, %f583;
	add.f32 	%f585, %f584, %f473;
	fma.rn.f32 	%f586, %f523, %f538, 0f00000000;
	fma.rn.f32 	%f587, %f524, %f542, %f586;
	fma.rn.f32 	%f588, %f525, %f546, %f587;
	fma.rn.f32 	%f589, %f526, %f550, %f588;
	add.f32 	%f590, %f589, %f478;
	fma.rn.f32 	%f591, %f527, %f535, 0f00000000;
	fma.rn.f32 	%f592, %f528, %f539, %f591;
	fma.rn.f32 	%f593, %f529, %f543, %f592;
	fma.rn.f32 	%f594, %f530, %f547, %f593;
	add.f32 	%f595, %f594, %f483;
	fma.rn.f32 	%f596, %f527, %f536, 0f00000000;
	fma.rn.f32 	%f597, %f528, %f540, %f596;
	fma.rn.f32 	%f598, %f529, %f544, %f597;
	fma.rn.f32 	%f599, %f530, %f548, %f598;
	add.f32 	%f600, %f599, %f488;
	fma.rn.f32 	%f601, %f527, %f537, 0f00000000;
	fma.rn.f32 	%f602, %f528, %f541, %f601;
	fma.rn.f32 	%f603, %f529, %f545, %f602;
	fma.rn.f32 	%f604, %f530, %f549, %f603;
	add.f32 	%f605, %f604, %f493;
	fma.rn.f32 	%f606, %f527, %f538, 0f00000000;
	fma.rn.f32 	%f607, %f528, %f542, %f606;
	fma.rn.f32 	%f608, %f529, %f546, %f607;
	fma.rn.f32 	%f609, %f530, %f550, %f608;
	add.f32 	%f610, %f609, %f498;
	fma.rn.f32 	%f611, %f531, %f535, 0f00000000;
	fma.rn.f32 	%f612, %f532, %f539, %f611;
	fma.rn.f32 	%f613, %f533, %f543, %f612;
	fma.rn.f32 	%f614, %f534, %f547, %f613;
	add.f32 	%f615, %f614, %f503;
	fma.rn.f32 	%f616, %f531, %f536, 0f00000000;
	fma.rn.f32 	%f617, %f532, %f540, %f616;
	fma.rn.f32 	%f618, %f533, %f544, %f617;
	fma.rn.f32 	%f619, %f534, %f548, %f618;
	add.f32 	%f620, %f619, %f508;
	fma.rn.f32 	%f621, %f531, %f537, 0f00000000;
	fma.rn.f32 	%f622, %f532, %f541, %f621;
	fma.rn.f32 	%f623, %f533, %f545, %f622;
	fma.rn.f32 	%f624, %f534, %f549, %f623;
	add.f32 	%f625, %f624, %f513;
	fma.rn.f32 	%f626, %f531, %f538, 0f00000000;
	fma.rn.f32 	%f627, %f532, %f542, %f626;
	fma.rn.f32 	%f628, %f533, %f546, %f627;
	fma.rn.f32 	%f629, %f534, %f550, %f628;
	add.f32 	%f630, %f629, %f518;
	ld.shared.f32 	%f631, [%r101+80];
	ld.shared.f32 	%f632, [%r101+84];
	ld.shared.f32 	%f633, [%r101+88];
	ld.shared.f32 	%f634, [%r101+92];
	ld.shared.f32 	%f635, [%r101+208];
	ld.shared.f32 	%f636, [%r101+212];
	ld.shared.f32 	%f637, [%r101+216];
	ld.shared.f32 	%f638, [%r101+220];
	ld.shared.f32 	%f639, [%r101+336];
	ld.shared.f32 	%f640, [%r101+340];
	ld.shared.f32 	%f641, [%r101+344];
	ld.shared.f32 	%f642, [%r101+348];
	ld.shared.f32 	%f643, [%r101+464];
	ld.shared.f32 	%f644, [%r101+468];
	ld.shared.f32 	%f645, [%r101+472];
	ld.shared.f32 	%f646, [%r101+476];
	ld.shared.f32 	%f647, [%r104+5120];
	ld.shared.f32 	%f648, [%r104+5124];
	ld.shared.f32 	%f649, [%r104+5128];
	ld.shared.f32 	%f650, [%r104+5132];
	ld.shared.f32 	%f651, [%r104+5376];
	ld.shared.f32 	%f652, [%r104+5380];
	ld.shared.f32 	%f653, [%r104+5384];
	ld.shared.f32 	%f654, [%r104+5388];
	ld.shared.f32 	%f655, [%r104+5632];
	ld.shared.f32 	%f656, [%r104+5636];
	ld.shared.f32 	%f657, [%r104+5640];
	ld.shared.f32 	%f658, [%r104+5644];
	ld.shared.f32 	%f659, [%r104+5888];
	ld.shared.f32 	%f660, [%r104+5892];
	ld.shared.f32 	%f661, [%r104+5896];
	ld.shared.f32 	%f662, [%r104+5900];
	fma.rn.f32 	%f663, %f631, %f647, 0f00000000;
	fma.rn.f32 	%f664, %f632, %f651, %f663;
	fma.rn.f32 	%f665, %f633, %f655, %f664;
	fma.rn.f32 	%f666, %f634, %f659, %f665;
	add.f32 	%f667, %f666, %f555;
	fma.rn.f32 	%f668, %f631, %f648, 0f00000000;
	fma.rn.f32 	%f669, %f632, %f652, %f668;
	fma.rn.f32 	%f670, %f633, %f656, %f669;
	fma.rn.f32 	%f671, %f634, %f660, %f670;
	add.f32 	%f672, %f671, %f560;
	fma.rn.f32 	%f673, %f631, %f649, 0f00000000;
	fma.rn.f32 	%f674, %f632, %f653, %f673;
	fma.rn.f32 	%f675, %f633, %f657, %f674;
	fma.rn.f32 	%f676, %f634, %f661, %f675;
	add.f32 	%f677, %f676, %f565;
	fma.rn.f32 	%f678, %f631, %f650, 0f00000000;
	fma.rn.f32 	%f679, %f632, %f654, %f678;
	fma.rn.f32 	%f680, %f633, %f658, %f679;
	fma.rn.f32 	%f681, %f634, %f662, %f680;
	add.f32 	%f682, %f681, %f570;
	fma.rn.f32 	%f683, %f635, %f647, 0f00000000;
	fma.rn.f32 	%f684, %f636, %f651, %f683;
	fma.rn.f32 	%f685, %f637, %f655, %f684;
	fma.rn.f32 	%f686, %f638, %f659, %f685;
	add.f32 	%f687, %f686, %f575;
	fma.rn.f32 	%f688, %f635, %f648, 0f00000000;
	fma.rn.f32 	%f689, %f636, %f652, %f688;
	fma.rn.f32 	%f690, %f637, %f656, %f689;
	fma.rn.f32 	%f691, %f638, %f660, %f690;
	add.f32 	%f692, %f691, %f580;
	fma.rn.f32 	%f693, %f635, %f649, 0f00000000;
	fma.rn.f32 	%f694, %f636, %f653, %f693;
	fma.rn.f32 	%f695, %f637, %f657, %f694;
	fma.rn.f32 	%f696, %f638, %f661, %f695;
	add.f32 	%f697, %f696, %f585;
	fma.rn.f32 	%f698, %f635, %f650, 0f00000000;
	fma.rn.f32 	%f699, %f636, %f654, %f698;
	fma.rn.f32 	%f700, %f637, %f658, %f699;
	fma.rn.f32 	%f701, %f638, %f662, %f700;
	add.f32 	%f702, %f701, %f590;
	fma.rn.f32 	%f703, %f639, %f647, 0f00000000;
	fma.rn.f32 	%f704, %f640, %f651, %f703;
	fma.rn.f32 	%f705, %f641, %f655, %f704;
	fma.rn.f32 	%f706, %f642, %f659, %f705;
	add.f32 	%f707, %f706, %f595;
	fma.rn.f32 	%f708, %f639, %f648, 0f00000000;
	fma.rn.f32 	%f709, %f640, %f652, %f708;
	fma.rn.f32 	%f710, %f641, %f656, %f709;
	fma.rn.f32 	%f711, %f642, %f660, %f710;
	add.f32 	%f712, %f711, %f600;
	fma.rn.f32 	%f713, %f639, %f649, 0f00000000;
	fma.rn.f32 	%f714, %f640, %f653, %f713;
	fma.rn.f32 	%f715, %f641, %f657, %f714;
	fma.rn.f32 	%f716, %f642, %f661, %f715;
	add.f32 	%f717, %f716, %f605;
	fma.rn.f32 	%f718, %f639, %f650, 0f00000000;
	fma.rn.f32 	%f719, %f640, %f654, %f718;
	fma.rn.f32 	%f720, %f641, %f658, %f719;
	fma.rn.f32 	%f721, %f642, %f662, %f720;
	add.f32 	%f722, %f721, %f610;
	fma.rn.f32 	%f723, %f643, %f647, 0f00000000;
	fma.rn.f32 	%f724, %f644, %f651, %f723;
	fma.rn.f32 	%f725, %f645, %f655, %f724;
	fma.rn.f32 	%f726, %f646, %f659, %f725;
	add.f32 	%f727, %f726, %f615;
	fma.rn.f32 	%f728, %f643, %f648, 0f00000000;
	fma.rn.f32 	%f729, %f644, %f652, %f728;
	fma.rn.f32 	%f730, %f645, %f656, %f729;
	fma.rn.f32 	%f731, %f646, %f660, %f730;
	add.f32 	%f732, %f731, %f620;
	fma.rn.f32 	%f733, %f643, %f649, 0f00000000;
	fma.rn.f32 	%f734, %f644, %f653, %f733;
	fma.rn.f32 	%f735, %f645, %f657, %f734;
	fma.rn.f32 	%f736, %f646, %f661, %f735;
	add.f32 	%f737, %f736, %f625;
	fma.rn.f32 	%f738, %f643, %f650, 0f00000000;
	fma.rn.f32 	%f739, %f644, %f654, %f738;
	fma.rn.f32 	%f740, %f645, %f658, %f739;
	fma.rn.f32 	%f741, %f646, %f662, %f740;
	add.f32 	%f742, %f741, %f630;
	ld.shared.f32 	%f743, [%r101+96];
	ld.shared.f32 	%f744, [%r101+100];
	ld.shared.f32 	%f745, [%r101+104];
	ld.shared.f32 	%f746, [%r101+108];
	ld.shared.f32 	%f747, [%r101+224];
	ld.shared.f32 	%f748, [%r101+228];
	ld.shared.f32 	%f749, [%r101+232];
	ld.shared.f32 	%f750, [%r101+236];
	ld.shared.f32 	%f751, [%r101+352];
	ld.shared.f32 	%f752, [%r101+356];
	ld.shared.f32 	%f753, [%r101+360];
	ld.shared.f32 	%f754, [%r101+364];
	ld.shared.f32 	%f755, [%r101+480];
	ld.shared.f32 	%f756, [%r101+484];
	ld.shared.f32 	%f757, [%r101+488];
	ld.shared.f32 	%f758, [%r101+492];
	ld.shared.f32 	%f759, [%r104+6144];
	ld.shared.f32 	%f760, [%r104+6148];
	ld.shared.f32 	%f761, [%r104+6152];
	ld.shared.f32 	%f762, [%r104+6156];
	ld.shared.f32 	%f763, [%r104+6400];
	ld.shared.f32 	%f764, [%r104+6404];
	ld.shared.f32 	%f765, [%r104+6408];
	ld.shared.f32 	%f766, [%r104+6412];
	ld.shared.f32 	%f767, [%r104+6656];
	ld.shared.f32 	%f768, [%r104+6660];
	ld.shared.f32 	%f769, [%r104+6664];
	ld.shared.f32 	%f770, [%r104+6668];
	ld.shared.f32 	%f771, [%r104+6912];
	ld.shared.f32 	%f772, [%r104+6916];
	ld.shared.f32 	%f773, [%r104+6920];
	ld.shared.f32 	%f774, [%r104+6924];
	fma.rn.f32 	%f775, %f743, %f759, 0f00000000;
	fma.rn.f32 	%f776, %f744, %f763, %f775;
	fma.rn.f32 	%f777, %f745, %f767, %f776;
	fma.rn.f32 	%f778, %f746, %f771, %f777;
	add.f32 	%f779, %f778, %f667;
	fma.rn.f32 	%f780, %f743, %f760, 0f00000000;
	fma.rn.f32 	%f781, %f744, %f764, %f780;
	fma.rn.f32 	%f782, %f745, %f768, %f781;
	fma.rn.f32 	%f783, %f746, %f772, %f782;
	add.f32 	%f784, %f783, %f672;
	fma.rn.f32 	%f785, %f743, %f761, 0f00000000;
	fma.rn.f32 	%f786, %f744, %f765, %f785;
	fma.rn.f32 	%f787, %f745, %f769, %f786;
	fma.rn.f32 	%f788, %f746, %f773, %f787;
	add.f32 	%f789, %f788, %f677;
	fma.rn.f32 	%f790, %f743, %f762, 0f00000000;
	fma.rn.f32 	%f791, %f744, %f766, %f790;
	fma.rn.f32 	%f792, %f745, %f770, %f791;
	fma.rn.f32 	%f793, %f746, %f774, %f792;
	add.f32 	%f794, %f793, %f682;
	fma.rn.f32 	%f795, %f747, %f759, 0f00000000;
	fma.rn.f32 	%f796, %f748, %f763, %f795;
	fma.rn.f32 	%f797, %f749, %f767, %f796;
	fma.rn.f32 	%f798, %f750, %f771, %f797;
	add.f32 	%f799, %f798, %f687;
	fma.rn.f32 	%f800, %f747, %f760, 0f00000000;
	fma.rn.f32 	%f801, %f748, %f764, %f800;
	fma.rn.f32 	%f802, %f749, %f768, %f801;
	fma.rn.f32 	%f803, %f750, %f772, %f802;
	add.f32 	%f804, %f803, %f692;
	fma.rn.f32 	%f805, %f747, %f761, 0f00000000;
	fma.rn.f32 	%f806, %f748, %f765, %f805;
	fma.rn.f32 	%f807, %f749, %f769, %f806;
	fma.rn.f32 	%f808, %f750, %f773, %f807;
	add.f32 	%f809, %f808, %f697;
	fma.rn.f32 	%f810, %f747, %f762, 0f00000000;
	fma.rn.f32 	%f811, %f748, %f766, %f810;
	fma.rn.f32 	%f812, %f749, %f770, %f811;
	fma.rn.f32 	%f813, %f750, %f774, %f812;
	add.f32 	%f814, %f813, %f702;
	fma.rn.f32 	%f815, %f751, %f759, 0f00000000;
	fma.rn.f32 	%f816, %f752, %f763, %f815;
	fma.rn.f32 	%f817, %f753, %f767, %f816;
	fma.rn.f32 	%f818, %f754, %f771, %f817;
	add.f32 	%f819, %f818, %f707;
	fma.rn.f32 	%f820, %f751, %f760, 0f00000000;
	fma.rn.f32 	%f821, %f752, %f764, %f820;
	fma.rn.f32 	%f822, %f753, %f768, %f821;
	fma.rn.f32 	%f823, %f754, %f772, %f822;
	add.f32 	%f824, %f823, %f712;
	fma.rn.f32 	%f825, %f751, %f761, 0f00000000;
	fma.rn.f32 	%f826, %f752, %f765, %f825;
	fma.rn.f32 	%f827, %f753, %f769, %f826;
	fma.rn.f32 	%f828, %f754, %f773, %f827;
	add.f32 	%f829, %f828, %f717;
	fma.rn.f32 	%f830, %f751, %f762, 0f00000000;
	fma.rn.f32 	%f831, %f752, %f766, %f830;
	fma.rn.f32 	%f832, %f753, %f770, %f831;
	fma.rn.f32 	%f833, %f754, %f774, %f832;
	add.f32 	%f834, %f833, %f722;
	fma.rn.f32 	%f835, %f755, %f759, 0f00000000;
	fma.rn.f32 	%f836, %f756, %f763, %f835;
	fma.rn.f32 	%f837, %f757, %f767, %f836;
	fma.rn.f32 	%f838, %f758, %f771, %f837;
	add.f32 	%f839, %f838, %f727;
	fma.rn.f32 	%f840, %f755, %f760, 0f00000000;
	fma.rn.f32 	%f841, %f756, %f764, %f840;
	fma.rn.f32 	%f842, %f757, %f768, %f841;
	fma.rn.f32 	%f843, %f758, %f772, %f842;
	add.f32 	%f844, %f843, %f732;
	fma.rn.f32 	%f845, %f755, %f761, 0f00000000;
	fma.rn.f32 	%f846, %f756, %f765, %f845;
	fma.rn.f32 	%f847, %f757, %f769, %f846;
	fma.rn.f32 	%f848, %f758, %f773, %f847;
	add.f32 	%f849, %f848, %f737;
	fma.rn.f32 	%f850, %f755, %f762, 0f00000000;
	fma.rn.f32 	%f851, %f756, %f766, %f850;
	fma.rn.f32 	%f852, %f757, %f770, %f851;
	fma.rn.f32 	%f853, %f758, %f774, %f852;
	add.f32 	%f854, %f853, %f742;
	ld.shared.f32 	%f855, [%r101+112];
	ld.shared.f32 	%f856, [%r101+116];
	ld.shared.f32 	%f857, [%r101+120];
	ld.shared.f32 	%f858, [%r101+124];
	ld.shared.f32 	%f859, [%r101+240];
	ld.shared.f32 	%f860, [%r101+244];
	ld.shared.f32 	%f861, [%r101+248];
	ld.shared.f32 	%f862, [%r101+252];
	ld.shared.f32 	%f863, [%r101+368];
	ld.shared.f32 	%f864, [%r101+372];
	ld.shared.f32 	%f865, [%r101+376];
	ld.shared.f32 	%f866, [%r101+380];
	ld.shared.f32 	%f867, [%r101+496];
	ld.shared.f32 	%f868, [%r101+500];
	ld.shared.f32 	%f869, [%r101+504];
	ld.shared.f32 	%f870, [%r101+508];
	ld.shared.f32 	%f871, [%r104+7168];
	ld.shared.f32 	%f872, [%r104+7172];
	ld.shared.f32 	%f873, [%r104+7176];
	ld.shared.f32 	%f874, [%r104+7180];
	ld.shared.f32 	%f875, [%r104+7424];
	ld.shared.f32 	%f876, [%r104+7428];
	ld.shared.f32 	%f877, [%r104+7432];
	ld.shared.f32 	%f878, [%r104+7436];
	ld.shared.f32 	%f879, [%r104+7680];
	ld.shared.f32 	%f880, [%r104+7684];
	ld.shared.f32 	%f881, [%r104+7688];
	ld.shared.f32 	%f882, [%r104+7692];
	ld.shared.f32 	%f883, [%r104+7936];
	ld.shared.f32 	%f884, [%r104+7940];
	ld.shared.f32 	%f885, [%r104+7944];
	ld.shared.f32 	%f886, [%r104+7948];
	fma.rn.f32 	%f887, %f855, %f871, 0f00000000;
	fma.rn.f32 	%f888, %f856, %f875, %f887;
	fma.rn.f32 	%f889, %f857, %f879, %f888;
	fma.rn.f32 	%f890, %f858, %f883, %f889;
	add.f32 	%f969, %f890, %f779;
	fma.rn.f32 	%f891, %f855, %f872, 0f00000000;
	fma.rn.f32 	%f892, %f856, %f876, %f891;
	fma.rn.f32 	%f893, %f857, %f880, %f892;
	fma.rn.f32 	%f894, %f858, %f884, %f893;
	add.f32 	%f970, %f894, %f784;
	fma.rn.f32 	%f895, %f855, %f873, 0f00000000;
	fma.rn.f32 	%f896, %f856, %f877, %f895;
	fma.rn.f32 	%f897, %f857, %f881, %f896;
	fma.rn.f32 	%f898, %f858, %f885, %f897;
	add.f32 	%f971, %f898, %f789;
	fma.rn.f32 	%f899, %f855, %f874, 0f00000000;
	fma.rn.f32 	%f900, %f856, %f878, %f899;
	fma.rn.f32 	%f901, %f857, %f882, %f900;
	fma.rn.f32 	%f902, %f858, %f886, %f901;
	add.f32 	%f972, %f902, %f794;
	fma.rn.f32 	%f903, %f859, %f871, 0f00000000;
	fma.rn.f32 	%f904, %f860, %f875, %f903;
	fma.rn.f32 	%f905, %f861, %f879, %f904;
	fma.rn.f32 	%f906, %f862, %f883, %f905;
	add.f32 	%f973, %f906, %f799;
	fma.rn.f32 	%f907, %f859, %f872, 0f00000000;
	fma.rn.f32 	%f908, %f860, %f876, %f907;
	fma.rn.f32 	%f909, %f861, %f880, %f908;
	fma.rn.f32 	%f910, %f862, %f884, %f909;
	add.f32 	%f974, %f910, %f804;
	fma.rn.f32 	%f911, %f859, %f873, 0f00000000;
	fma.rn.f32 	%f912, %f860, %f877, %f911;
	fma.rn.f32 	%f913, %f861, %f881, %f912;
	fma.rn.f32 	%f914, %f862, %f885, %f913;
	add.f32 	%f975, %f914, %f809;
	fma.rn.f32 	%f915, %f859, %f874, 0f00000000;
	fma.rn.f32 	%f916, %f860, %f878, %f915;
	fma.rn.f32 	%f917, %f861, %f882, %f916;
	fma.rn.f32 	%f918, %f862, %f886, %f917;
	add.f32 	%f976, %f918, %f814;
	fma.rn.f32 	%f919, %f863, %f871, 0f00000000;
	fma.rn.f32 	%f920, %f864, %f875, %f919;
	fma.rn.f32 	%f921, %f865, %f879, %f920;
	fma.rn.f32 	%f922, %f866, %f883, %f921;
	add.f32 	%f977, %f922, %f819;
	fma.rn.f32 	%f923, %f863, %f872, 0f00000000;
	fma.rn.f32 	%f924, %f864, %f876, %f923;
	fma.rn.f32 	%f925, %f865, %f880, %f924;
	fma.rn.f32 	%f926, %f866, %f884, %f925;
	add.f32 	%f978, %f926, %f824;
	fma.rn.f32 	%f927, %f863, %f873, 0f00000000;
	fma.rn.f32 	%f928, %f864, %f877, %f927;
	fma.rn.f32 	%f929, %f865, %f881, %f928;
	fma.rn.f32 	%f930, %f866, %f885, %f929;
	add.f32 	%f979, %f930, %f829;
	fma.rn.f32 	%f931, %f863, %f874, 0f00000000;
	fma.rn.f32 	%f932, %f864, %f878, %f931;
	fma.rn.f32 	%f933, %f865, %f882, %f932;
	fma.rn.f32 	%f934, %f866, %f886, %f933;
	add.f32 	%f980, %f934, %f834;
	fma.rn.f32 	%f935, %f867, %f871, 0f00000000;
	fma.rn.f32 	%f936, %f868, %f875, %f935;
	fma.rn.f32 	%f937, %f869, %f879, %f936;
	fma.rn.f32 	%f938, %f870, %f883, %f937;
	add.f32 	%f981, %f938, %f839;
	fma.rn.f32 	%f939, %f867, %f872, 0f00000000;
	fma.rn.f32 	%f940, %f868, %f876, %f939;
	fma.rn.f32 	%f941, %f869, %f880, %f940;
	fma.rn.f32 	%f942, %f870, %f884, %f941;
	add.f32 	%f982, %f942, %f844;
	fma.rn.f32 	%f943, %f867, %f873, 0f00000000;
	fma.rn.f32 	%f944, %f868, %f877, %f943;
	fma.rn.f32 	%f945, %f869, %f881, %f944;
	fma.rn.f32 	%f946, %f870, %f885, %f945;
	add.f32 	%f983, %f946, %f849;
	fma.rn.f32 	%f947, %f867, %f874, 0f00000000;
	fma.rn.f32 	%f948, %f868, %f878, %f947;
	fma.rn.f32 	%f949, %f869, %f882, %f948;
	fma.rn.f32 	%f950, %f870, %f886, %f949;
	add.f32 	%f984, %f950, %f854;
	bar.sync 	0;
	add.s64 	%rd148, %rd148, 137438953472;
	add.s32 	%r130, %r130, 32;
	add.s32 	%r129, %r129, 32;
	add.s32 	%r128, %r128, 32;
	add.s32 	%r127, %r127, 32;
	add.s64 	%rd147, %rd147, 32;
	shl.b32 	%r105, %r40, 5;
	add.s32 	%r126, %r126, %r105;
	add.s32 	%r125, %r125, %r105;
	add.s32 	%r124, %r124, %r105;
	add.s32 	%r123, %r123, %r105;
	add.s64 	%rd146, %rd146, 32;
	add.s64 	%rd145, %rd145, -1;
	setp.ne.s64 	%p73, %rd145, 0;
	@%p73 bra 	$L__BB2_2;
$L__BB2_69:
	cvta.to.global.u64 	%rd24, %rd35;
	mov.u32 	%r106, %ctaid.y;
	shl.b32 	%r107, %r106, 6;
	mov.u32 	%r108, %tid.y;
	shl.b32 	%r109, %r108, 2;
	add.s32 	%r110, %r107, %r109;
	cvt.u64.u32 	%rd25, %r110;
	setp.le.u64 	%p74, %rd36, %rd25;
	@%p74 bra 	$L__BB2_78;
	cvt.u32.u64 	%r111, %rd25;
	mul.lo.s32 	%r33, %r42, %r111;
	setp.ge.u64 	%p75, %rd2, %rd37;
	@%p75 bra 	$L__BB2_72;
	cvt.u32.u64 	%r112, %rd2;
	add.s32 	%r113, %r33, %r112;
	mul.wide.s32 	%rd109, %r113, 4;
	add.s64 	%rd110, %rd24, %rd109;
	st.global.f32 	[%rd110], %f969;
$L__BB2_72:
	add.s64 	%rd111, %rd2, 1;
	setp.ge.u64 	%p76, %rd111, %rd37;
	cvt.s64.s32 	%rd112, %rd2;
	cvt.s64.s32 	%rd113, %r33;
	add.s64 	%rd114, %rd112, %rd113;
	shl.b64 	%rd115, %rd114, 2;
	add.s64 	%rd26, %rd24, %rd115;
	@%p76 bra 	$L__BB2_74;
	st.global.f32 	[%rd26+4], %f970;
$L__BB2_74:
	add.s64 	%rd116, %rd2, 2;
	setp.ge.u64 	%p77, %rd116, %rd37;
	@%p77 bra 	$L__BB2_76;
	st.global.f32 	[%rd26+8], %f971;
$L__BB2_76:
	add.s64 	%rd117, %rd2, 3;
	setp.ge.u64 	%p78, %rd117, %rd37;
	@%p78 bra 	$L__BB2_78;
	st.global.f32 	[%rd26+12], %f972;
$L__BB2_78:
	add.s64 	%rd27, %rd25, 1;
	setp.ge.u64 	%p79, %rd27, %rd36;
	@%p79 bra 	$L__BB2_87;
	cvt.u32.u64 	%r114, %rd27;
	mul.lo.s32 	%r34, %r42, %r114;
	setp.ge.u64 	%p80, %rd2, %rd37;
	@%p80 bra 	$L__BB2_81;
	cvt.u32.u64 	%r115, %rd2;
	add.s32 	%r116, %r34, %r115;
	mul.wide.s32 	%rd118, %r116, 4;
	add.s64 	%rd119, %rd24, %rd118;
	st.global.f32 	[%rd119], %f973;
$L__BB2_81:
	add.s64 	%rd120, %rd2, 1;
	setp.ge.u64 	%p81, %rd120, %rd37;
	cvt.s64.s32 	%rd121, %rd2;
	cvt.s64.s32 	%rd122, %r34;
	add.s64 	%rd123, %rd121, %rd122;
	shl.b64 	%rd124, %rd123, 2;
	add.s64 	%rd28, %rd24, %rd124;
	@%p81 bra 	$L__BB2_83;
	st.global.f32 	[%rd28+4], %f974;
$L__BB2_83:
	add.s64 	%rd125, %rd2, 2;
	setp.ge.u64 	%p82, %rd125, %rd37;
	@%p82 bra 	$L__BB2_85;
	st.global.f32 	[%rd28+8], %f975;
$L__BB2_85:
	add.s64 	%rd126, %rd2, 3;
	setp.ge.u64 	%p83, %rd126, %rd37;
	@%p83 bra 	$L__BB2_87;
	st.global.f32 	[%rd28+12], %f976;
$L__BB2_87:
	add.s64 	%rd29, %rd25, 2;
	setp.ge.u64 	%p84, %rd29, %rd36;
	@%p84 bra 	$L__BB2_96;
	cvt.u32.u64 	%r117, %rd29;
	mul.lo.s32 	%r35, %r42, %r117;
	setp.ge.u64 	%p85, %rd2, %rd37;
	@%p85 bra 	$L__BB2_90;
	cvt.u32.u64 	%r118, %rd2;
	add.s32 	%r119, %r35, %r118;
	mul.wide.s32 	%rd127, %r119, 4;
	add.s64 	%rd128, %rd24, %rd127;
	st.global.f32 	[%rd128], %f977;
$L__BB2_90:
	add.s64 	%rd129, %rd2, 1;
	setp.ge.u64 	%p86, %rd129, %rd37;
	cvt.s64.s32 	%rd130, %rd2;
	cvt.s64.s32 	%rd131, %r35;
	add.s64 	%rd132, %rd130, %rd131;
	shl.b64 	%rd133, %rd132, 2;
	add.s64 	%rd30, %rd24, %rd133;
	@%p86 bra 	$L__BB2_92;
	st.global.f32 	[%rd30+4], %f978;
$L__BB2_92:
	add.s64 	%rd134, %rd2, 2;
	setp.ge.u64 	%p87, %rd134, %rd37;
	@%p87 bra 	$L__BB2_94;
	st.global.f32 	[%rd30+8], %f979;
$L__BB2_94:
	add.s64 	%rd135, %rd2, 3;
	setp.ge.u64 	%p88, %rd135, %rd37;
	@%p88 bra 	$L__BB2_96;
	st.global.f32 	[%rd30+12], %f980;
$L__BB2_96:
	add.s64 	%rd31, %rd25, 3;
	setp.ge.u64 	%p89, %rd31, %rd36;
	@%p89 bra 	$L__BB2_105;
	cvt.u32.u64 	%r120, %rd31;
	mul.lo.s32 	%r36, %r42, %r120;
	setp.ge.u64 	%p90, %rd2, %rd37;
	@%p90 bra 	$L__BB2_99;
	cvt.u32.u64 	%r121, %rd2;
	add.s32 	%r122, %r36, %r121;
	mul.wide.s32 	%rd136, %r122, 4;
	add.s64 	%rd137, %rd24, %rd136;
	st.global.f32 	[%rd137], %f981;
$L__BB2_99:
	add.s64 	%rd138, %rd2, 1;
	setp.ge.u64 	%p91, %rd138, %rd37;
	cvt.s64.s32 	%rd139, %rd2;
	cvt.s64.s32 	%rd140, %r36;
	add.s64 	%rd141, %rd139, %rd140;
	shl.b64 	%rd142, %rd141, 2;
	add.s64 	%rd32, %rd24, %rd142;
	@%p91 bra 	$L__BB2_101;
	st.global.f32 	[%rd32+4], %f982;
$L__BB2_101:
	add.s64 	%rd143, %rd2, 2;
	setp.ge.u64 	%p92, %rd143, %rd37;
	@%p92 bra 	$L__BB2_103;
	st.global.f32 	[%rd32+8], %f983;
$L__BB2_103:
	add.s64 	%rd144, %rd2, 3;
	setp.ge.u64 	%p93, %rd144, %rd37;
	@%p93 bra 	$L__BB2_105;
	st.global.f32 	[%rd32+12], %f984;
$L__BB2_105:
	ret;

}
	// .globl	_Z32tiled_reg_vectorized_gemm_kernelILm64ELm64ELm32ELm4ELm4ELm4EEv10MatrixViewS0_S0_mmm
.visible .entry _Z32tiled_reg_vectorized_gemm_kernelILm64ELm64ELm32ELm4ELm4ELm4EEv10MatrixViewS0_S0_mmm(
	.param .align 8 .b8 _Z32tiled_reg_vectorized_gemm_kernelILm64ELm64ELm32ELm4ELm4ELm4EEv10MatrixViewS0_S0_mmm_param_0[16],
	.param .align 8 .b8 _Z32tiled_reg_vectorized_gemm_kernelILm64ELm64ELm32ELm4ELm4ELm4EEv10MatrixViewS0_S0_mmm_param_1[16],
	.param .align 8 .b8 _Z32tiled_reg_vectorized_gemm_kernelILm64ELm64ELm32ELm4ELm4ELm4EEv10MatrixViewS0_S0_mmm_param_2[16],
	.param .u64 _Z32tiled_reg_vectorized_gemm_kernelILm64ELm64ELm32ELm4ELm4ELm4EEv10MatrixViewS0_S0_mmm_param_3,
	.param .u64 _Z32tiled_reg_vectorized_gemm_kernelILm64ELm64ELm32ELm4ELm4ELm4EEv10MatrixViewS0_S0_mmm_param_4,
	.param .u64 _Z32tiled_reg_vectorized_gemm_kernelILm64ELm64ELm32ELm4ELm4ELm4EEv10MatrixViewS0_S0_mmm_param_5
)
{
	.reg .pred 	%p<84>;
	.reg .b32 	%r<126>;
	.reg .b32 	%f<1059>;
	.reg .b64 	%rd<159>;
	// demoted variable
	.shared .align 4 .b8 _ZZ32tiled_reg_vectorized_gemm_kernelILm64ELm64ELm32ELm4ELm4ELm4EEv10MatrixViewS0_S0_mmmE8shared_A[8192];
	// demoted variable
	.shared .align 4 .b8 _ZZ32tiled_reg_vectorized_gemm_kernelILm64ELm64ELm32ELm4ELm4ELm4EEv10MatrixViewS0_S0_mmmE8shared_B[8192];
	ld.param.u64 	%rd37, [_Z32tiled_reg_vectorized_gemm_kernelILm64ELm64ELm32ELm4ELm4ELm4EEv10MatrixViewS0_S0_mmm_param_2+8];
	ld.param.u64 	%rd36, [_Z32tiled_reg_vectorized_gemm_kernelILm64ELm64ELm32ELm4ELm4ELm4EEv10MatrixViewS0_S0_mmm_param_1+8];
	ld.param.u64 	%rd35, [_Z32tiled_reg_vectorized_gemm_kernelILm64ELm64ELm32ELm4ELm4ELm4EEv10MatrixViewS0_S0_mmm_param_0+8];
	ld.param.v2.u32 	{%r36, %r37}, [_Z32tiled_reg_vectorized_gemm_kernelILm64ELm64ELm32ELm4ELm4ELm4EEv10MatrixViewS0_S0_mmm_param_0];
	ld.param.v2.u32 	{%r38, %r39}, [_Z32tiled_reg_vectorized_gemm_kernelILm64ELm64ELm32ELm4ELm4ELm4EEv10MatrixViewS0_S0_mmm_param_1];
	ld.param.v2.u32 	{%r40, %r41}, [_Z32tiled_reg_vectorized_gemm_kernelILm64ELm64ELm32ELm4ELm4ELm4EEv10MatrixViewS0_S0_mmm_param_2];
	ld.param.u64 	%rd38, [_Z32tiled_reg_vectorized_gemm_kernelILm64ELm64ELm32ELm4ELm4ELm4EEv10MatrixViewS0_S0_mmm_param_3];
	ld.param.u64 	%rd39, [_Z32tiled_reg_vectorized_gemm_kernelILm64ELm64ELm32ELm4ELm4ELm4EEv10MatrixViewS0_S0_mmm_param_4];
	ld.param.u64 	%rd40, [_Z32tiled_reg_vectorized_gemm_kernelILm64ELm64ELm32ELm4ELm4ELm4EEv10MatrixViewS0_S0_mmm_param_5];
	mov.u32 	%r42, %ctaid.y;
	shl.b32 	%r43, %r42, 6;
	mov.u32 	%r2, %tid.y;
	shl.b32 	%r44, %r2, 2;
	add.s32 	%r45, %r43, %r44;
	cvt.u64.u32 	%rd1, %r45;
	mov.u32 	%r46, %ctaid.x;
	mul.wide.u32 	%rd2, %r46, 64;
	mov.u32 	%r3, %tid.x;
	shl.b32 	%r47, %r3, 2;
	cvt.u64.u32 	%rd3, %r47;
	add.s64 	%rd4, %rd2, %rd3;
	add.s64 	%rd5, %rd40, 31;
	setp.lt.u64 	%p1, %rd5, 32;
	mov.f32 	%f1043, 0f00000000;
	mov.f32 	%f1044, %f1043;
	mov.f32 	%f1045, %f1043;
	mov.f32 	%f1046, %f1043;
	mov.f32 	%f1047, %f1043;
	mov.f32 	%f1048, %f1043;
	mov.f32 	%f1049, %f1043;
	mov.f32 	%f1050, %f1043;
	mov.f32 	%f1051, %f1043;
	mov.f32 	%f1052, %f1043;
	mov.f32 	%f1053, %f1043;
	mov.f32 	%f1054, %f1043;
	mov.f32 	%f1055, %f1043;
	mov.f32 	%f1056, %f1043;
	mov.f32 	%f1057, %f1043;
	mov.f32 	%f1058, %f1043;
	@%p1 bra 	$L__BB3_68;
	cvt.u32.u64 	%r48, %rd3;
	cvt.u32.u64 	%r49, %rd1;
	cvt.u32.u64 	%r50, %rd2;
	mad.lo.s32 	%r51, %r2, -3, %r49;
	shl.b32 	%r52, %r2, 5;
	add.s32 	%r53, %r48, %r52;
	shl.b32 	%r54, %r53, 2;
	mov.u32 	%r55, _ZZ32tiled_reg_vectorized_gemm_kernelILm64ELm64ELm32ELm4ELm4ELm4EEv10MatrixViewS0_S0_mmmE8shared_A;
	add.s32 	%r4, %r55, %r54;
	add.s32 	%r56, %r51, 16;
	add.s32 	%r57, %r51, 32;
	add.s32 	%r58, %r51, 48;
	mad.lo.s32 	%r125, %r58, %r37, %r48;
	mad.lo.s32 	%r124, %r57, %r37, %r48;
	mad.lo.s32 	%r123, %r56, %r37, %r48;
	mad.lo.s32 	%r122, %r51, %r37, %r48;
	mul.lo.s32 	%r121, %r39, %r2;
	add.s32 	%r59, %r121, %r50;
	add.s32 	%r120, %r59, %r48;
	add.s32 	%r60, %r2, 16;
	mul.lo.s32 	%r119, %r39, %r60;
	add.s32 	%r61, %r119, %r50;
	add.s32 	%r118, %r61, %r48;
	shr.u64 	%rd156, %rd5, 5;
	mov.f32 	%f1043, 0f00000000;
	mov.b64 	%rd157, 0;
	mov.u64 	%rd158, %rd157;
$L__BB3_2:
	setp.gt.u32 	%p2, %r2, 63;
	@%p2 bra 	$L__BB3_7;
	cvta.to.global.u64 	%rd10, %rd35;
	mov.u32 	%r62, %ctaid.y;
	shl.b32 	%r63, %r62, 6;
	add.s32 	%r64, %r2, %r63;
	cvt.u64.u32 	%rd12, %r64;
	setp.gt.u64 	%p3, %rd38, %rd12;
	setp.lt.u32 	%p4, %r3, 8;
	setp.lt.u64 	%p5, %rd157, %rd40;
	add.s64 	%rd13, %rd3, %rd157;
	add.s64 	%rd14, %rd13, 3;
	and.pred  	%p6, %p5, %p4;
	and.pred  	%p7, %p6, %p3;
	@%p7 bra 	$L__BB3_4;
	bra.uni 	$L__BB3_18;
$L__BB3_4:
	setp.lt.u64 	%p8, %rd14, %rd40;
	@%p8 bra 	$L__BB3_5;
	bra.uni 	$L__BB3_11;
$L__BB3_5:
	mul.wide.s32 	%rd52, %r122, 4;
	add.s64 	%rd51, %rd35, %rd52;
	// begin inline asm
	ld.global.v4.f32 {%f90, %f91, %f92, %f93}, [%rd51];
	// end inline asm
	st.shared.f32 	[%r4], %f90;
	st.shared.f32 	[%r4+4], %f91;
	st.shared.f32 	[%r4+8], %f92;
	st.shared.f32 	[%r4+12], %f93;
	bra.uni 	$L__BB3_18;
$L__BB3_6:
	mul.wide.s32 	%rd89, %r125, 4;
	add.s64 	%rd88, %rd35, %rd89;
	// begin inline asm
	ld.global.v4.f32 {%f111, %f112, %f113, %f114}, [%rd88];
	// end inline asm
	st.shared.f32 	[%r4+6144], %f111;
	st.shared.f32 	[%r4+6148], %f112;
	st.shared.f32 	[%r4+6152], %f113;
	st.shared.f32 	[%r4+6156], %f114;
$L__BB3_7:
	setp.gt.u32 	%p43, %r2, 31;
	@%p43 bra 	$L__BB3_67;
	shl.b32 	%r88, %r2, 6;
	cvt.u32.u64 	%r89, %rd3;
	add.s32 	%r90, %r88, %r89;
	shl.b32 	%r91, %r90, 2;
	mov.u32 	%r92, _ZZ32tiled_reg_vectorized_gemm_kernelILm64ELm64ELm32ELm4ELm4ELm4EEv10MatrixViewS0_S0_mmmE8shared_B;
	add.s32 	%r21, %r92, %r91;
	cvta.to.global.u64 	%rd15, %rd36;
	setp.lt.u32 	%p44, %r3, 16;
	mov.u32 	%r94, %ctaid.x;
	mul.wide.u32 	%rd16, %r94, 64;
	setp.lt.u64 	%p45, %rd16, %rd39;
	cvt.u64.u32 	%rd90, %r2;
	add.s64 	%rd17, %rd90, %rd157;
	setp.lt.u64 	%p46, %rd17, %rd40;
	and.pred  	%p47, %p46, %p45;
	and.pred  	%p48, %p47, %p44;
	@%p48 bra 	$L__BB3_9;
	bra.uni 	$L__BB3_56;
$L__BB3_9:
	add.s64 	%rd91, %rd4, 3;
	setp.lt.u64 	%p49, %rd91, %rd39;
	@%p49 bra 	$L__BB3_10;
	bra.uni 	$L__BB3_49;
$L__BB3_10:
	mul.wide.s32 	%rd104, %r120, 4;
	add.s64 	%rd103, %rd36, %rd104;
	// begin inline asm
	ld.global.v4.f32 {%f118, %f119, %f120, %f121}, [%rd103];
	// end inline asm
	st.shared.f32 	[%r21], %f118;
	st.shared.f32 	[%r21+4], %f119;
	st.shared.f32 	[%r21+8], %f120;
	st.shared.f32 	[%r21+12], %f121;
	bra.uni 	$L__BB3_56;
$L__BB3_11:
	setp.lt.u64 	%p9, %rd13, %rd40;
	mov.f32 	%f1025, 0f00000000;
	@%p9 bra 	$L__BB3_12;
	bra.uni 	$L__BB3_13;
$L__BB3_12:
	mul.wide.s32 	%rd42, %r122, 4;
	add.s64 	%rd43, %rd10, %rd42;
	ld.global.f32 	%f1025, [%rd43];
$L__BB3_13:
	st.shared.f32 	[%r4], %f1025;
	add.s64 	%rd44, %rd13, 1;
	setp.ge.u64 	%p10, %rd44, %rd40;
	shr.s64 	%rd45, %rd158, 32;
	add.s64 	%rd46, %rd45, %rd3;
	cvt.u32.u64 	%r66, %rd1;
	mad.lo.s32 	%r67, %r2, -3, %r66;
	mul.lo.s32 	%r68, %r67, %r37;
	cvt.s64.s32 	%rd47, %r68;
	add.s64 	%rd48, %rd46, %rd47;
	shl.b64 	%rd49, %rd48, 2;
	add.s64 	%rd18, %rd10, %rd49;
	mov.f32 	%f1026, 0f00000000;
	@%p10 bra 	$L__BB3_15;
	ld.global.f32 	%f1026, [%rd18+4];
$L__BB3_15:
	st.shared.f32 	[%r4+4], %f1026;
	add.s64 	%rd50, %rd13, 2;
	setp.ge.u64 	%p11, %rd50, %rd40;
	mov.f32 	%f1027, 0f00000000;
	@%p11 bra 	$L__BB3_17;
	ld.global.f32 	%f1027, [%rd18+8];
$L__BB3_17:
	st.shared.f32 	[%r4+8], %f1027;
	mov.b32 	%r69, 0;
	st.shared.u32 	[%r4+12], %r69;
$L__BB3_18:
	setp.gt.u32 	%p12, %r2, 47;
	@%p12 bra 	$L__BB3_7;
	setp.ge.u64 	%p13, %rd157, %rd40;
	add.s64 	%rd53, %rd12, 16;
	setp.ge.u64 	%p14, %rd53, %rd38;
	setp.gt.u32 	%p15, %r3, 7;
	or.pred  	%p16, %p13, %p14;
	or.pred  	%p17, %p16, %p15;
	@%p17 bra 	$L__BB3_29;
	setp.lt.u64 	%p18, %rd14, %rd40;
	@%p18 bra 	$L__BB3_28;
	setp.ge.u64 	%p19, %rd13, %rd40;
	mov.f32 	%f1028, 0f00000000;
	@%p19 bra 	$L__BB3_23;
	mul.wide.s32 	%rd54, %r123, 4;
	add.s64 	%rd55, %rd10, %rd54;
	ld.global.f32 	%f1028, [%rd55];
$L__BB3_23:
	st.shared.f32 	[%r4+2048], %f1028;
	add.s64 	%rd56, %rd13, 1;
	setp.ge.u64 	%p20, %rd56, %rd40;
	shr.s64 	%rd57, %rd158, 32;
	add.s64 	%rd58, %rd57, %rd3;
	cvt.u32.u64 	%r71, %rd1;
	mad.lo.s32 	%r72, %r2, -3, %r71;
	add.s32 	%r73, %r72, 16;
	mul.lo.s32 	%r74, %r73, %r37;
	cvt.s64.s32 	%rd59, %r74;
	add.s64 	%rd60, %rd58, %rd59;
	shl.b64 	%rd61, %rd60, 2;
	add.s64 	%rd19, %rd10, %rd61;
	mov.f32 	%f1029, 0f00000000;
	@%p20 bra 	$L__BB3_25;
	ld.global.f32 	%f1029, [%rd19+4];
$L__BB3_25:
	st.shared.f32 	[%r4+2052], %f1029;
	add.s64 	%rd62, %rd13, 2;
	setp.ge.u64 	%p21, %rd62, %rd40;
	mov.f32 	%f1030, 0f00000000;
	@%p21 bra 	$L__BB3_27;
	ld.global.f32 	%f1030, [%rd19+8];
$L__BB3_27:
	st.shared.f32 	[%r4+2056], %f1030;
	mov.b32 	%r75, 0;
	st.shared.u32 	[%r4+2060], %r75;
	bra.uni 	$L__BB3_29;
$L__BB3_28:
	mul.wide.s32 	%rd64, %r123, 4;
	add.s64 	%rd63, %rd35, %rd64;
	// begin inline asm
	ld.global.v4.f32 {%f97, %f98, %f99, %f100}, [%rd63];
	// end inline asm
	st.shared.f32 	[%r4+2048], %f97;
	st.shared.f32 	[%r4+2052], %f98;
	st.shared.f32 	[%r4+2056], %f99;
	st.shared.f32 	[%r4+2060], %f100;
$L__BB3_29:
	setp.gt.u32 	%p22, %r2, 31;
	@%p22 bra 	$L__BB3_67;
	setp.ge.u64 	%p23, %rd157, %rd40;
	add.s64 	%rd65, %rd12, 32;
	setp.ge.u64 	%p24, %rd65, %rd38;
	setp.gt.u32 	%p25, %r3, 7;
	or.pred  	%p26, %p23, %p24;
	or.pred  	%p27, %p26, %p25;
	@%p27 bra 	$L__BB3_40;
	setp.lt.u64 	%p28, %rd14, %rd40;
	@%p28 bra 	$L__BB3_39;
	setp.ge.u64 	%p29, %rd13, %rd40;
	mov.f32 	%f1031, 0f00000000;
	@%p29 bra 	$L__BB3_34;
	mul.wide.s32 	%rd66, %r124, 4;
	add.s64 	%rd67, %rd10, %rd66;
	ld.global.f32 	%f1031, [%rd67];
$L__BB3_34:
	st.shared.f32 	[%r4+4096], %f1031;
	add.s64 	%rd68, %rd13, 1;
	setp.ge.u64 	%p30, %rd68, %rd40;
	shr.s64 	%rd69, %rd158, 32;
	add.s64 	%rd70, %rd69, %rd3;
	cvt.u32.u64 	%r77, %rd1;
	mad.lo.s32 	%r78, %r2, -3, %r77;
	add.s32 	%r79, %r78, 32;
	mul.lo.s32 	%r80, %r79, %r37;
	cvt.s64.s32 	%rd71, %r80;
	add.s64 	%rd72, %rd70, %rd71;
	shl.b64 	%rd73, %rd72, 2;
	add.s64 	%rd20, %rd10, %rd73;
	mov.f32 	%f1032, 0f00000000;
	@%p30 bra 	$L__BB3_36;
	ld.global.f32 	%f1032, [%rd20+4];
$L__BB3_36:
	st.shared.f32 	[%r4+4100], %f1032;
	add.s64 	%rd74, %rd13, 2;
	setp.ge.u64 	%p31, %rd74, %rd40;
	mov.f32 	%f1033, 0f00000000;
	@%p31 bra 	$L__BB3_38;
	ld.global.f32 	%f1033, [%rd20+8];
$L__BB3_38:
	st.shared.f32 	[%r4+4104], %f1033;
	mov.b32 	%r81, 0;
	st.shared.u32 	[%r4+4108], %r81;
	bra.uni 	$L__BB3_40;
$L__BB3_39:
	mul.wide.s32 	%rd76, %r124, 4;
	add.s64 	%rd75, %rd35, %rd76;
	// begin inline asm
	ld.global.v4.f32 {%f104, %f105, %f106, %f107}, [%rd75];
	// end inline asm
	st.shared.f32 	[%r4+4096], %f104;
	st.shared.f32 	[%r4+4100], %f105;
	st.shared.f32 	[%r4+4104], %f106;
	st.shared.f32 	[%r4+4108], %f107;
$L__BB3_40:
	setp.ge.u64 	%p32, %rd157, %rd40;
	add.s64 	%rd78, %rd12, 48;
	setp.ge.u64 	%p33, %rd78, %rd38;
	setp.gt.u32 	%p34, %r2, 15;
	setp.gt.u32 	%p35, %r3, 7;
	or.pred  	%p36, %p32, %p33;
	or.pred  	%p37, %p34, %p36;
	or.pred  	%p38, %p37, %p35;
	@%p38 bra 	$L__BB3_7;
	setp.lt.u64 	%p39, %rd14, %rd40;
	@%p39 bra 	$L__BB3_6;
	setp.ge.u64 	%p40, %rd13, %rd40;
	mov.f32 	%f1034, 0f00000000;
	@%p40 bra 	$L__BB3_44;
	mul.wide.s32 	%rd79, %r125, 4;
	add.s64 	%rd80, %rd10, %rd79;
	ld.global.f32 	%f1034, [%rd80];
$L__BB3_44:
	st.shared.f32 	[%r4+6144], %f1034;
	add.s64 	%rd81, %rd13, 1;
	setp.ge.u64 	%p41, %rd81, %rd40;
	shr.s64 	%rd82, %rd158, 32;
	add.s64 	%rd83, %rd82, %rd3;
	cvt.u32.u64 	%r83, %rd1;
	mad.lo.s32 	%r84, %r2, -3, %r83;
	add.s32 	%r85, %r84, 48;
	mul.lo.s32 	%r86, %r85, %r37;
	cvt.s64.s32 	%rd84, %r86;
	add.s64 	%rd85, %rd83, %rd84;
	shl.b64 	%rd86, %rd85, 2;
	add.s64 	%rd21, %rd10, %rd86;
	mov.f32 	%f1035, 0f00000000;
	@%p41 bra 	$L__BB3_46;
	ld.global.f32 	%f1035, [%rd21+4];
$L__BB3_46:
	st.shared.f32 	[%r4+6148], %f1035;
	add.s64 	%rd87, %rd13, 2;
	setp.ge.u64 	%p42, %rd87, %rd40;
	mov.f32 	%f1036, 0f00000000;
	@%p42 bra 	$L__BB3_48;
	ld.global.f32 	%f1036, [%rd21+8];
$L__BB3_48:
	st.shared.f32 	[%r4+6152], %f1036;
	mov.b32 	%r87, 0;
	st.shared.u32 	[%r4+6156], %r87;
	bra.uni 	$L__BB3_7;
$L__BB3_49:
	setp.lt.u64 	%p50, %rd4, %rd39;
	mov.f32 	%f1037, 0f00000000;
	@%p50 bra 	$L__BB3_50;
	bra.uni 	$L__BB3_51;
$L__BB3_50:
	mul.wide.s32 	%rd92, %r120, 4;
	add.s64 	%rd93, %rd15, %rd92;
	ld.global.f32 	%f1037, [%rd93];
$L__BB3_51:
	add.s64 	%rd94, %rd4, 1;
	setp.ge.u64 	%p51, %rd94, %rd39;
	cvt.u64.u32 	%rd95, %r94;
	st.shared.f32 	[%r21], %f1037;
	shl.b64 	%rd96, %rd95, 38;
	shr.s64 	%rd97, %rd96, 32;
	add.s64 	%rd98, %rd97, %rd3;
	cvt.s64.s32 	%rd99, %r121;
	add.s64 	%rd100, %rd98, %rd99;
	shl.b64 	%rd101, %rd100, 2;
	add.s64 	%rd22, %rd15, %rd101;
	mov.f32 	%f1038, 0f00000000;
	@%p51 bra 	$L__BB3_53;
	ld.global.f32 	%f1038, [%rd22+4];
$L__BB3_53:
	add.s64 	%rd102, %rd4, 2;
	setp.ge.u64 	%p52, %rd102, %rd39;
	st.shared.f32 	[%r21+4], %f1038;
	mov.f32 	%f1039, 0f00000000;
	@%p52 bra 	$L__BB3_55;
	ld.global.f32 	%f1039, [%rd22+8];
$L__BB3_55:
	st.shared.f32 	[%r21+8], %f1039;
	mov.b32 	%r95, 0;
	st.shared.u32 	[%r21+12], %r95;
$L__BB3_56:
	setp.gt.u32 	%p53, %r2, 15;
	@%p53 bra 	$L__BB3_67;
	setp.gt.u32 	%p54, %r3, 15;
	setp.ge.u64 	%p55, %rd16, %rd39;
	add.s64 	%rd105, %rd17, 16;
	setp.ge.u64 	%p56, %rd105, %rd40;
	or.pred  	%p57, %p56, %p55;
	or.pred  	%p58, %p57, %p54;
	@%p58 bra 	$L__BB3_67;
	add.s64 	%rd106, %rd4, 3;
	setp.ge.u64 	%p59, %rd106, %rd39;
	@%p59 bra 	$L__BB3_60;
	mul.wide.s32 	%rd119, %r118, 4;
	add.s64 	%rd118, %rd36, %rd119;
	// begin inline asm
	ld.global.v4.f32 {%f125, %f126, %f127, %f128}, [%rd118];
	// end inline asm
	st.shared.f32 	[%r21+4096], %f125;
	st.shared.f32 	[%r21+4100], %f126;
	st.shared.f32 	[%r21+4104], %f127;
	st.shared.f32 	[%r21+4108], %f128;
	bra.uni 	$L__BB3_67;
$L__BB3_60:
	setp.ge.u64 	%p60, %rd4, %rd39;
	mov.f32 	%f1040, 0f00000000;
	@%p60 bra 	$L__BB3_62;
	mul.wide.s32 	%rd107, %r118, 4;
	add.s64 	%rd108, %rd15, %rd107;
	ld.global.f32 	%f1040, [%rd108];
$L__BB3_62:
	add.s64 	%rd109, %rd4, 1;
	setp.ge.u64 	%p61, %rd109, %rd39;
	cvt.u64.u32 	%rd110, %r94;
	st.shared.f32 	[%r21+4096], %f1040;
	shl.b64 	%rd111, %rd110, 38;
	shr.s64 	%rd112, %rd111, 32;
	add.s64 	%rd113, %rd112, %rd3;
	cvt.s64.s32 	%rd114, %r119;
	add.s64 	%rd115, %rd113, %rd114;
	shl.b64 	%rd116, %rd115, 2;
	add.s64 	%rd23, %rd15, %rd116;
	mov.f32 	%f1041, 0f00000000;
	@%p61 bra 	$L__BB3_64;
	ld.global.f32 	%f1041, [%rd23+4];
$L__BB3_64:
	add.s64 	%rd117, %rd4, 2;
	setp.ge.u64 	%p62, %rd117, %rd39;
	st.shared.f32 	[%r21+4100], %f1041;
	mov.f32 	%f1042, 0f00000000;
	@%p62 bra 	$L__BB3_66;
	ld.global.f32 	%f1042, [%rd23+8];
$L__BB3_66:
	st.shared.f32 	[%r21+4104], %f1042;
	mov.b32 	%r97, 0;
	st.shared.u32 	[%r21+4108], %r97;
$L__BB3_67:
	bar.sync 	0;
	shl.b32 	%r98, %r2, 9;
	mov.u32 	%r99, _ZZ32tiled_reg_vectorized_gemm_kernelILm64ELm64ELm32ELm4ELm4ELm4EEv10MatrixViewS0_S0_mmmE8shared_A;
	add.s32 	%r100, %r99, %r98;
	ld.shared.f32 	%f129, [%r100];
	ld.shared.f32 	%f130, [%r100+4];
	ld.shared.f32 	%f131, [%r100+8];
	ld.shared.f32 	%f132, [%r100+12];
	ld.shared.f32 	%f133, [%r100+128];
	ld.shared.f32 	%f134, [%r100+132];
	ld.shared.f32 	%f135, [%r100+136];
	ld.shared.f32 	%f136, [%r100+140];
	ld.shared.f32 	%f137, [%r100+256];
	ld.shared.f32 	%f138, [%r100+260];
	ld.shared.f32 	%f139, [%r100+264];
	ld.shared.f32 	%f140, [%r100+268];
	ld.shared.f32 	%f141, [%r100+384];
	ld.shared.f32 	%f142, [%r100+388];
	ld.shared.f32 	%f143, [%r100+392];
	ld.shared.f32 	%f144, [%r100+396];
	cvt.u32.u64 	%r101, %rd3;
	shl.b32 	%r102, %r101, 2;
	mov.u32 	%r103, _ZZ32tiled_reg_vectorized_gemm_kernelILm64ELm64ELm32ELm4ELm4ELm4EEv10MatrixViewS0_S0_mmmE8shared_B;
	add.s32 	%r104, %r103, %r102;
	ld.shared.f32 	%f145, [%r104];
	ld.shared.f32 	%f146, [%r104+4];
	ld.shared.f32 	%f147, [%r104+8];
	ld.shared.f32 	%f148, [%r104+12];
	ld.shared.f32 	%f149, [%r104+256];
	ld.shared.f32 	%f150, [%r104+260];
	ld.shared.f32 	%f151, [%r104+264];
	ld.shared.f32 	%f152, [%r104+268];
	ld.shared.f32 	%f153, [%r104+512];
	ld.shared.f32 	%f154, [%r104+516];
	ld.shared.f32 	%f155, [%r104+520];
	ld.shared.f32 	%f156, [%r104+524];
	ld.shared.f32 	%f157, [%r104+768];
	ld.shared.f32 	%f158, [%r104+772];
	ld.shared.f32 	%f159, [%r104+776];
	ld.shared.f32 	%f160, [%r104+780];
	fma.rn.f32 	%f161, %f129, %f145, 0f00000000;
	fma.rn.f32 	%f162, %f130, %f149, %f161;
	fma.rn.f32 	%f163, %f131, %f153, %f162;
	fma.rn.f32 	%f164, %f132, %f157, %f163;
	add.f32 	%f165, %f164, %f1043;
	fma.rn.f32 	%f166, %f129, %f146, 0f00000000;
	fma.rn.f32 	%f167, %f130, %f150, %f166;
	fma.rn.f32 	%f168, %f131, %f154, %f167;
	fma.rn.f32 	%f169, %f132, %f158, %f168;
	add.f32 	%f170, %f169, %f1044;
	fma.rn.f32 	%f171, %f129, %f147, 0f00000000;
	fma.rn.f32 	%f172, %f130, %f151, %f171;
	fma.rn.f32 	%f173, %f131, %f155, %f172;
	fma.rn.f32 	%f174, %f132, %f159, %f173;
	add.f32 	%f175, %f174, %f1045;
	fma.rn.f32 	%f176, %f129, %f148, 0f00000000;
	fma.rn.f32 	%f177, %f130, %f152, %f176;
	fma.rn.f32 	%f178, %f131, %f156, %f177;
	fma.rn.f32 	%f179, %f132, %f160, %f178;
	add.f32 	%f180, %f179, %f1046;
	fma.rn.f32 	%f181, %f133, %f145, 0f00000000;
	fma.rn.f32 	%f182, %f134, %f149, %f181;
	fma.rn.f32 	%f183, %f135, %f153, %f182;
	fma.rn.f32 	%f184, %f136, %f157, %f183;
	add.f32 	%f185, %f184, %f1047;
	fma.rn.f32 	%f186, %f133, %f146, 0f00000000;
	fma.rn.f32 	%f187, %f134, %f150, %f186;
	fma.rn.f32 	%f188, %f135, %f154, %f187;
	fma.rn.f32 	%f189, %f136, %f158, %f188;
	add.f32 	%f190, %f189, %f1048;
	fma.rn.f32 	%f191, %f133, %f147, 0f00000000;
	fma.rn.f32 	%f192, %f134, %f151, %f191;
	fma.rn.f32 	%f193, %f135, %f155, %f192;
	fma.rn.f32 	%f194, %f136, %f159, %f193;
	add.f32 	%f195, %f194, %f1049;
	fma.rn.f32 	%f196, %f133, %f148, 0f00000000;
	fma.rn.f32 	%f197, %f134, %f152, %f196;
	fma.rn.f32 	%f198, %f135, %f156, %f197;
	fma.rn.f32 	%f199, %f136, %f160, %f198;
	add.f32 	%f200, %f199, %f1050;
	fma.rn.f32 	%f201, %f137, %f145, 0f00000000;
	fma.rn.f32 	%f202, %f138, %f149, %f201;
	fma.rn.f32 	%f203, %f139, %f153, %f202;
	fma.rn.f32 	%f204, %f140, %f157, %f203;
	add.f32 	%f205, %f204, %f1051;
	fma.rn.f32 	%f206, %f137, %f146, 0f00000000;
	fma.rn.f32 	%f207, %f138, %f150, %f206;
	fma.rn.f32 	%f208, %f139, %f154, %f207;
	fma.rn.f32 	%f209, %f140, %f158, %f208;
	add.f32 	%f210, %f209, %f1052;
	fma.rn.f32 	%f211, %f137, %f147, 0f00000000;
	fma.rn.f32 	%f212, %f138, %f151, %f211;
	fma.rn.f32 	%f213, %f139, %f155, %f212;
	fma.rn.f32 	%f214, %f140, %f159, %f213;
	add.f32 	%f215, %f214, %f1053;
	fma.rn.f32 	%f216, %f137, %f148, 0f00000000;
	fma.rn.f32 	%f217, %f138, %f152, %f216;
	fma.rn.f32 	%f218, %f139, %f156, %f217;
	fma.rn.f32 	%f219, %f140, %f160, %f218;
	add.f32 	%f220, %f219, %f1054;
	fma.rn.f32 	%f221, %f141, %f145, 0f00000000;
	fma.rn.f32 	%f222, %f142, %f149, %f221;
	fma.rn.f32 	%f223, %f143, %f153, %f222;
	fma.rn.f32 	%f224, %f144, %f157, %f223;
	add.f32 	%f225, %f224, %f1055;
	fma.rn.f32 	%f226, %f141, %f146, 0f00000000;
	fma.rn.f32 	%f227, %f142, %f150, %f226;
	fma.rn.f32 	%f228, %f143, %f154, %f227;
	fma.rn.f32 	%f229, %f144, %f158, %f228;
	add.f32 	%f230, %f229, %f1056;
	fma.rn.f32 	%f231, %f141, %f147, 0f00000000;
	fma.rn.f32 	%f232, %f142, %f151, %f231;
	fma.rn.f32 	%f233, %f143, %f155, %f232;
	fma.rn.f32 	%f234, %f144, %f159, %f233;
	add.f32 	%f235, %f234, %f1057;
	fma.rn.f32 	%f236, %f141, %f148, 0f00000000;
	fma.rn.f32 	%f237, %f142, %f152, %f236;
	fma.rn.f32 	%f238, %f143, %f156, %f237;
	fma.rn.f32 	%f239, %f144, %f160, %f238;
	add.f32 	%f240, %f239, %f1058;
	ld.shared.f32 	%f241, [%r100+16];
	ld.shared.f32 	%f242, [%r100+20];
	ld.shared.f32 	%f243, [%r100+24];
	ld.shared.f32 	%f244, [%r100+28];
	ld.shared.f32 	%f245, [%r100+144];
	ld.shared.f32 	%f246, [%r100+148];
	ld.shared.f32 	%f247, [%r100+152];
	ld.shared.f32 	%f248, [%r100+156];
	ld.shared.f32 	%f249, [%r100+272];
	ld.shared.f32 	%f250, [%r100+276];
	ld.shared.f32 	%f251, [%r100+280];
	ld.shared.f32 	%f252, [%r100+284];
	ld.shared.f32 	%f253, [%r100+400];
	ld.shared.f32 	%f254, [%r100+404];
	ld.shared.f32 	%f255, [%r100+408];
	ld.shared.f32 	%f256, [%r100+412];
	ld.shared.f32 	%f257, [%r104+1024];
	ld.shared.f32 	%f258, [%r104+1028];
	ld.shared.f32 	%f259, [%r104+1032];
	ld.shared.f32 	%f260, [%r104+1036];
	ld.shared.f32 	%f261, [%r104+1280];
	ld.shared.f32 	%f262, [%r104+1284];
	ld.shared.f32 	%f263, [%r104+1288];
	ld.shared.f32 	%f264, [%r104+1292];
	ld.shared.f32 	%f265, [%r104+1536];
	ld.shared.f32 	%f266, [%r104+1540];
	ld.shared.f32 	%f267, [%r104+1544];
	ld.shared.f32 	%f268, [%r104+1548];
	ld.shared.f32 	%f269, [%r104+1792];
	ld.shared.f32 	%f270, [%r104+1796];
	ld.shared.f32 	%f271, [%r104+1800];
	ld.shared.f32 	%f272, [%r104+1804];
	fma.rn.f32 	%f273, %f241, %f257, 0f00000000;
	fma.rn.f32 	%f274, %f242, %f261, %f273;
	fma.rn.f32 	%f275, %f243, %f265, %f274;
	fma.rn.f32 	%f276, %f244, %f269, %f275;
	add.f32 	%f277, %f276, %f165;
	fma.rn.f32 	%f278, %f241, %f258, 0f00000000;
	fma.rn.f32 	%f279, %f242, %f262, %f278;
	fma.rn.f32 	%f280, %f243, %f266, %f279;
	fma.rn.f32 	%f281, %f244, %f270, %f280;
	add.f32 	%f282, %f281, %f170;
	fma.rn.f32 	%f283, %f241, %f259, 0f00000000;
	fma.rn.f32 	%f284, %f242, %f263, %f283;
	fma.rn.f32 	%f285, %f243, %f267, %f284;
	fma.rn.f32 	%f286, %f244, %f271, %f285;
	add.f32 	%f287, %f286, %f175;
	fma.rn.f32 	%f288, %f241, %f260, 0f00000000;
	fma.rn.f32 	%f289, %f242, %f264, %f288;
	fma.rn.f32 	%f290, %f243, %f268, %f289;
	fma.rn.f32 	%f291, %f244, %f272, %f290;
	add.f32 	%f292, %f291, %f180;
	fma.rn.f32 	%f293, %f245, %f257, 0f00000000;
	fma.rn.f32 	%f294, %f246, %f261, %f293;
	fma.rn.f32 	%f295, %f247, %f265, %f294;
	fma.rn.f32 	%f296, %f248, %f269, %f295;
	add.f32 	%f297, %f296, %f185;
	fma.rn.f32 	%f298, %f245, %f258, 0f00000000;
	fma.rn.f32 	%f299, %f246, %f262, %f298;
	fma.rn.f32 	%f300, %f247, %f266, %f299;
	fma.rn.f32 	%f301, %f248, %f270, %f300;
	add.f32 	%f302, %f301, %f190;
	fma.rn.f32 	%f303, %f245, %f259, 0f00000000;
	fma.rn.f32 	%f304, %f246, %f263, %f303;
	fma.rn.f32 	%f305, %f247, %f267, %f304;
	fma.rn.f32 	%f306, %f248, %f271, %f305;
	add.f32 	%f307, %f306, %f195;
	fma.rn.f32 	%f308, %f245, %f260, 0f00000000;
	fma.rn.f32 	%f309, %f246, %f264, %f308;
	fma.rn.f32 	%f310, %f247, %f268, %f309;
	fma.rn.f32 	%f311, %f248, %f272, %f310;
	add.f32 	%f312, %f311, %f200;
	fma.rn.f32 	%f313, %f249, %f257, 0f00000000;
	fma.rn.f32 	%f314, %f250, %f261, %f313;
	fma.rn.f32 	%f315, %f251, %f265, %f314;
	fma.rn.f32 	%f316, %f252, %f269, %f315;
	add.f32 	%f317, %f316, %f205;
	fma.rn.f32 	%f318, %f249, %f258, 0f00000000;
	fma.rn.f32 	%f319, %f250, %f262, %f318;
	fma.rn.f32 	%f320, %f251, %f266, %f319;
	fma.rn.f32 	%f321, %f252, %f270, %f320;
	add.f32 	%f322, %f321, %f210;
	fma.rn.f32 	%f323, %f249, %f259, 0f00000000;
	fma.rn.f32 	%f324, %f250, %f263, %f323;
	fma.rn.f32 	%f325, %f251, %f267, %f324;
	fma.rn.f32 	%f326, %f252, %f271, %f325;
	add.f32 	%f327, %f326, %f215;
	fma.rn.f32 	%f328, %f249, %f260, 0f00000000;
	fma.rn.f32 	%f329, %f250, %f264, %f328;
	fma.rn.f32 	%f330, %f251, %f268, %f329;
	fma.rn.f32 	%f331, %f252, %f272, %f330;
	add.f32 	%f332, %f331, %f220;
	fma.rn.f32 	%f333, %f253, %f257, 0f00000000;
	fma.rn.f32 	%f334, %f254, %f261, %f333;
	fma.rn.f32 	%f335, %f255, %f265, %f334;
	fma.rn.f32 	%f336, %f256, %f269, %f335;
	add.f32 	%f337, %f336, %f225;
	fma.rn.f32 	%f338, %f253, %f258, 0f00000000;
	fma.rn.f32 	%f339, %f254, %f262, %f338;
	fma.rn.f32 	%f340, %f255, %f266, %f339;
	fma.rn.f32 	%f341, %f256, %f270, %f340;
	add.f32 	%f342, %f341, %f230;
	fma.rn.f32 	%f343, %f253, %f259, 0f00000000;
	fma.rn.f32 	%f344, %f254, %f263, %f343;
	fma.rn.f32 	%f345, %f255, %f267, %f344;
	fma.rn.f32 	%f346, %f256, %f271, %f345;
	add.f32 	%f347, %f346, %f235;
	fma.rn.f32 	%f348, %f253, %f260, 0f00000000;
	fma.rn.f32 	%f349, %f254, %f264, %f348;
	fma.rn.f32 	%f350, %f255, %f268, %f349;
	fma.rn.f32 	%f351, %f256, %f272, %f350;
	add.f32 	%f352, %f351, %f240;
	ld.shared.f32 	%f353, [%r100+32];
	ld.shared.f32 	%f354, [%r100+36];
	ld.shared.f32 	%f355, [%r100+40];
	ld.shared.f32 	%f356, [%r100+44];
	ld.shared.f32 	%f357, [%r100+160];
	ld.shared.f32 	%f358, [%r100+164];
	ld.shared.f32 	%f359, [%r100+168];
	ld.shared.f32 	%f360, [%r100+172];
	ld.shared.f32 	%f361, [%r100+288];
	ld.shared.f32 	%f362, [%r100+292];
	ld.shared.f32 	%f363, [%r100+296];
	ld.shared.f32 	%f364, [%r100+300];
	ld.shared.f32 	%f365, [%r100+416];
	ld.shared.f32 	%f366, [%r100+420];
	ld.shared.f32 	%f367, [%r100+424];
	ld.shared.f32 	%f368, [%r100+428];
	ld.shared.f32 	%f369, [%r104+2048];
	ld.shared.f32 	%f370, [%r104+2052];
	ld.shared.f32 	%f371, [%r104+2056];
	ld.shared.f32 	%f372, [%r104+2060];
	ld.shared.f32 	%f373, [%r104+2304];
	ld.shared.f32 	%f374, [%r104+2308];
	ld.shared.f32 	%f375, [%r104+2312];
	ld.shared.f32 	%f376, [%r104+2316];
	ld.shared.f32 	%f377, [%r104+2560];
	ld.shared.f32 	%f378, [%r104+2564];
	ld.shared.f32 	%f379, [%r104+2568];
	ld.shared.f32 	%f380, [%r104+2572];
	ld.shared.f32 	%f381, [%r104+2816];
	ld.shared.f32 	%f382, [%r104+2820];
	ld.shared.f32 	%f383, [%r104+2824];
	ld.shared.f32 	%f384, [%r104+2828];
	fma.rn.f32 	%f385, %f353, %f369, 0f00000000;
	fma.rn.f32 	%f386, %f354, %f373, %f385;
	fma.rn.f32 	%f387, %f355, %f377, %f386;
	fma.rn.f32 	%f388, %f356, %f381, %f387;
	add.f32 	%f389, %f388, %f277;
	fma.rn.f32 	%f390, %f353, %f370, 0f00000000;
	fma.rn.f32 	%f391, %f354, %f374, %f390;
	fma.rn.f32 	%f392, %f355, %f378, %f391;
	fma.rn.f32 	%f393, %f356, %f382, %f392;
	add.f32 	%f394, %f393, %f282;
	fma.rn.f32 	%f395, %f353, %f371, 0f00000000;
	fma.rn.f32 	%f396, %f354, %f375, %f395;
	fma.rn.f32 	%f397, %f355, %f379, %f396;
	fma.rn.f32 	%f398, %f356, %f383, %f397;
	add.f32 	%f399, %f398, %f287;
	fma.rn.f32 	%f400, %f353, %f372, 0f00000000;
	fma.rn.f32 	%f401, %f354, %f376, %f400;
	fma.rn.f32 	%f402, %f355, %f380, %f401;
	fma.rn.f32 	%f403, %f356, %f384, %f402;
	add.f32 	%f404, %f403, %f292;
	fma.rn.f32 	%f405, %f357, %f369, 0f00000000;
	fma.rn.f32 	%f406, %f358, %f373, %f405;
	fma.rn.f32 	%f407, %f359, %f377, %f406;
	fma.rn.f32 	%f408, %f360, %f381, %f407;
	add.f32 	%f409, %f408, %f297;
	fma.rn.f32 	%f410, %f357, %f370, 0f00000000;
	fma.rn.f32 	%f411, %f358, %f374, %f410;
	fma.rn.f32 	%f412, %f359, %f378, %f411;
	fma.rn.f32 	%f413, %f360, %f382, %f412;
	add.f32 	%f414, %f413, %f302;
	fma.rn.f32 	%f415, %f357, %f371, 0f00000000;
	fma.rn.f32 	%f416, %f358, %f375, %f415;
	fma.rn.f32 	%f417, %f359, %f379, %f416;
	fma.rn.f32 	%f418, %f360, %f383, %f417;
	add.f32 	%f419, %f418, %f307;
	fma.rn.f32 	%f420, %f357, %f372, 0f00000000;
	fma.rn.f32 	%f421, %f358, %f376, %f420;
	fma.rn.f32 	%f422, %f359, %f380, %f421;
	fma.rn.f32 	%f423, %f360, %f384, %f422;
	add.f32 	%f424, %f423, %f312;
	fma.rn.f32 	%f425, %f361, %f369, 0f00000000;
	fma.rn.f32 	%f426, %f362, %f373, %f425;
	fma.rn.f32 	%f427, %f363, %f377, %f426;
	fma.rn.f32 	%f428, %f364, %f381, %f427;
	add.f32 	%f429, %f428, %f317;
	fma.rn.f32 	%f430, %f361, %f370, 0f00000000;
	fma.rn.f32 	%f431, %f362, %f374, %f430;
	fma.rn.f32 	%f432, %f363, %f378, %f431;
	fma.rn.f32 	%f433, %f364, %f382, %f432;
	add.f32 	%f434, %f433, %f322;
	fma.rn.f32 	%f435, %f361, %f371, 0f00000000;
	fma.rn.f32 	%f436, %f362, %f375, %f435;
	fma.rn.f32 	%f437, %f363, %f379, %f436;
	fma.rn.f32 	%f438, %f364, %f383, %f437;
	add.f32 	%f439, %f438, %f327;
	fma.rn.f32 	%f440, %f361, %f372, 0f00000000;
	fma.rn.f32 	%f441, %f362, %f376, %f440;
	fma.rn.f32 	%f442, %f363, %f380, %f441;
	fma.rn.f32 	%f443, %f364, %f384, %f442;
	add.f32 	%f444, %f443, %f332;
	fma.rn.f32 	%f445, %f365, %f369, 0f00000000;
	fma.rn.f32 	%f446, %f366, %f373, %f445;
	fma.rn.f32 	%f447, %f367, %f377, %f446;
	fma.rn.f32 	%f448, %f368, %f381, %f447;
	add.f32 	%f449, %f448, %f337;
	fma.rn.f32 	%f450, %f365, %f370, 0f00000000;
	fma.rn.f32 	%f451, %f366, %f374, %f450;
	fma.rn.f32 	%f452, %f367, %f378, %f451;
	fma.rn.f32 	%f453, %f368, %f382, %f452;
	add.f32 	%f454, %f453, %f342;
	fma.rn.f32 	%f455, %f365, %f371, 0f00000000;
	fma.rn.f32 	%f456, %f366, %f375, %f455;
	fma.rn.f32 	%f457, %f367, %f379, %f456;
	fma.rn.f32 	%f458, %f368, %f383, %f457;
	add.f32 	%f459, %f458, %f347;
	fma.rn.f32 	%f460, %f365, %f372, 0f00000000;
	fma.rn.f32 	%f461, %f366, %f376, %f460;
	fma.rn.f32 	%f462, %f367, %f380, %f461;
	fma.rn.f32 	%f463, %f368, %f384, %f462;
	add.f32 	%f464, %f463, %f352;
	ld.shared.f32 	%f465, [%r100+48];
	ld.shared.f32 	%f466, [%r100+52];
	ld.shared.f32 	%f467, [%r100+56];
	ld.shared.f32 	%f468, [%r100+60];
	ld.shared.f32 	%f469, [%r100+176];
	ld.shared.f32 	%f470, [%r100+180];
	ld.shared.f32 	%f471, [%r100+184];
	ld.shared.f32 	%f472, [%r100+188];
	ld.shared.f32 	%f473, [%r100+304];
	ld.shared.f32 	%f474, [%r100+308];
	ld.shared.f32 	%f475, [%r100+312];
	ld.shared.f32 	%f476, [%r100+316];
	ld.shared.f32 	%f477, [%r100+432];
	ld.shared.f32 	%f478, [%r100+436];
	ld.shared.f32 	%f479, [%r100+440];
	ld.shared.f32 	%f480, [%r100+444];
	ld.shared.f32 	%f481, [%r104+3072];
	ld.shared.f32 	%f482, [%r104+3076];
	ld.shared.f32 	%f483, [%r104+3080];
	ld.shared.f32 	%f484, [%r104+3084];
	ld.shared.f32 	%f485, [%r104+3328];
	ld.shared.f32 	%f486, [%r104+3332];
	ld.shared.f32 	%f487, [%r104+3336];
	ld.shared.f32 	%f488, [%r104+3340];
	ld.shared.f32 	%f489, [%r104+3584];
	ld.shared.f32 	%f490, [%r104+3588];
	ld.shared.f32 	%f491, [%r104+3592];
	ld.shared.f32 	%f492, [%r104+3596];
	ld.shared.f32 	%f493, [%r104+3840];
	ld.shared.f32 	%f494, [%r104+3844];
	ld.shared.f32 	%f495, [%r104+3848];
	ld.shared.f32 	%f496, [%r104+3852];
	fma.rn.f32 	%f497, %f465, %f481, 0f00000000;
	fma.rn.f32 	%f498, %f466, %f485, %f497;
	fma.rn.f32 	%f499, %f467, %f489, %f498;
	fma.rn.f32 	%f500, %f468, %f493, %f499;
	add.f32 	%f501, %f500, %f389;
	fma.rn.f32 	%f502, %f465, %f482, 0f00000000;
	fma.rn.f32 	%f503, %f466, %f486, %f502;
	fma.rn.f32 	%f504, %f467, %f490, %f503;
	fma.rn.f32 	%f505, %f468, %f494, %f504;
	add.f32 	%f506, %f505, %f394;
	fma.rn.f32 	%f507, %f465, %f483, 0f00000000;
	fma.rn.f32 	%f508, %f466, %f487, %f507;
	fma.rn.f32 	%f509, %f467, %f491, %f508;
	fma.rn.f32 	%f510, %f468, %f495, %f509;
	add.f32 	%f511, %f510, %f399;
	fma.rn.f32 	%f512, %f465, %f484, 0f00000000;
	fma.rn.f32 	%f513, %f466, %f488, %f512;
	fma.rn.f32 	%f514, %f467, %f492, %f513;
	fma.rn.f32 	%f515, %f468, %f496, %f514;
	add.f32 	%f516, %f515, %f404;
	fma.rn.f32 	%f517, %f469, %f481, 0f00000000;
	fma.rn.f32 	%f518, %f470, %f485, %f517;
	fma.rn.f32 	%f519, %f471, %f489, %f518;
	fma.rn.f32 	%f520, %f472, %f493, %f519;
	add.f32 	%f521, %f520, %f409;
	fma.rn.f32 	%f522, %f469, %f482, 0f00000000;
	fma.rn.f32 	%f523, %f470, %f486, %f522;
	fma.rn.f32 	%f524, %f471, %f490, %f523;
	fma.rn.f32 	%f525, %f472, %f494, %f524;
	add.f32 	%f526, %f525, %f414;
	fma.rn.f32 	%f527, %f469, %f483, 0f00000000;
	fma.rn.f32 	%f528, %f470, %f487, %f527;
	fma.rn.f32 	%f529, %f471, %f491, %f528;
	fma.rn.f32 	%f530, %f472, %f495, %f529;
	add.f32 	%f531, %f530, %f419;
	fma.rn.f32 	%f532, %f469, %f484, 0f00000000;
	fma.rn.f32 	%f533, %f470, %f488, %f532;
	fma.rn.f32 	%f534, %f471, %f492, %f533;
	fma.rn.f32 	%f535, %f472, %f496, %f534;
	add.f32 	%f536, %f535, %f424;
	fma.rn.f32 	%f537, %f473, %f481, 0f00000000;
	fma.rn.f32 	%f538, %f474, %f485, %f537;
	fma.rn.f32 	%f539, %f475, %f489, %f538;
	fma.rn.f32 	%f540, %f476, %f493, %f539;
	add.f32 	%f541, %f540, %f429;
	fma.rn.f32 	%f542, %f473, %f482, 0f00000000;
	fma.rn.f32 	%f543, %f474, %f486, %f542;
	fma.rn.f32 	%f544, %f475, %f490, %f543;
	fma.rn.f32 	%f545, %f476, %f494, %f544;
	add.f32 	%f546, %f545, %f434;
	fma.rn.f32 	%f547, %f473, %f483, 0f00000000;
	fma.rn.f32 	%f548, %f474, %f487, %f547;
	fma.rn.f32 	%f549, %f475, %f491, %f548;
	fma.rn.f32 	%f550, %f476, %f495, %f549;
	add.f32 	%f551, %f550, %f439;
	fma.rn.f32 	%f552, %f473, %f484, 0f00000000;
	fma.rn.f32 	%f553, %f474, %f488, %f552;
	fma.rn.f32 	%f554, %f475, %f492, %f553;
	fma.rn.f32 	%f555, %f476, %f496, %f554;
	add.f32 	%f556, %f555, %f444;
	fma.rn.f32 	%f557, %f477, %f481, 0f00000000;
	fma.rn.f32 	%f558, %f478, %f485, %f557;
	fma.rn.f32 	%f559, %f479, %f489, %f558;
	fma.rn.f32 	%f560, %f480, %f493, %f559;
	add.f32 	%f561, %f560, %f449;
	fma.rn.f32 	%f562, %f477, %f482, 0f00000000;
	fma.rn.f32 	%f563, %f478, %f486, %f562;
	fma.rn.f32 	%f564, %f479, %f490, %f563;
	fma.rn.f32 	%f565, %f480, %f494, %f564;
	add.f32 	%f566, %f565, %f454;
	fma.rn.f32 	%f567, %f477, %f483, 0f00000000;
	fma.rn.f32 	%f568, %f478, %f487, %f567;
	fma.rn.f32 	%f569, %f479, %f491, %f568;
	fma.rn.f32 	%f570, %f480, %f495, %f569;
	add.f32 	%f571, %f570, %f459;
	fma.rn.f32 	%f572, %f477, %f484, 0f00000000;
	fma.rn.f32 	%f573, %f478, %f488, %f572;
	fma.rn.f32 	%f574, %f479, %f492, %f573;
	fma.rn.f32 	%f575, %f480, %f496, %f574;
	add.f32 	%f576, %f575, %f464;
	ld.shared.f32 	%f577, [%r100+64];
	ld.shared.f32 	%f578, [%r100+68];
	ld.shared.f32 	%f579, [%r100+72];
	ld.shared.f32 	%f580, [%r100+76];
	ld.shared.f32 	%f581, [%r100+192];
	ld.shared.f32 	%f582, [%r100+196];
	ld.shared.f32 	%f583, [%r100+200];
	ld.shared.f32 	%f584, [%r100+204];
	ld.shared.f32 	%f585, [%r100+320];
	ld.shared.f32 	%f586, [%r100+324];
	ld.shared.f32 	%f587, [%r100+328];
	ld.shared.f32 	%f588, [%r100+332];
	ld.shared.f32 	%f589, [%r100+448];
	ld.shared.f32 	%f590, [%r100+452];
	ld.shared.f32 	%f591, [%r100+456];
	ld.shared.f32 	%f592, [%r100+460];
	ld.shared.f32 	%f593, [%r104+4096];
	ld.shared.f32 	%f594, [%r104+4100];
	ld.shared.f32 	%f595, [%r104+4104];
	ld.shared.f32 	%f596, [%r104+4108];
	ld.shared.f32 	%f597, [%r104+4352];
	ld.shared.f32 	%f598, [%r104+4356];
	ld.shared.f32 	%f599, [%r104+4360];
	ld.shared.f32 	%f600, [%r104+4364];
	ld.shared.f32 	%f601, [%r104+4608];
	ld.shared.f32 	%f602, [%r104+4612];
	ld.shared.f32 	%f603, [%r104+4616];
	ld.shared.f32 	%f604, [%r104+4620];
	ld.shared.f32 	%f605, [%r104+4864];
	ld.shared.f32 	%f606, [%r104+4868];
	ld.shared.f32 	%f607, [%r104+4872];
	ld.shared.f32 	%f608, [%r104+4876];
	fma.rn.f32 	%f609, %f577, %f593, 0f00000000;
	fma.rn.f32 	%f610, %f578, %f597, %f609;
	fma.rn.f32 	%f611, %f579, %f601, %f610;
	fma.rn.f32 	%f612, %f580, %f605, %f611;
	add.f32 	%f613, %f612, %f501;
	fma.rn.f32 	%f614, %f577, %f594, 0f00000000;
	fma.rn.f32 	%f615, %f578, %f598, %f614;
	fma.rn.f32 	%f616, %f579, %f602, %f615;
	fma.rn.f32 	%f617, %f580, %f606, %f616;
	add.f32 	%f618, %f617, %f506;
	fma.rn.f32 	%f619, %f577, %f595, 0f00000000;
	fma.rn.f32 	%f620, %f578, %f599, %f619;
	fma.rn.f32 	%f621, %f579, %f603, %f620;
	fma.rn.f32 	%f622, %f580, %f607, %f621;
	add.f32 	%f623, %f622, %f511;
	fma.rn.f32 	%f624, %f577, %f596, 0f00000000;
	fma.rn.f32 	%f625, %f578, %f600, %f624;
	fma.rn.f32 	%f626, %f579, %f604, %f625;
	fma.rn.f32 	%f627, %f580, %f608, %f626;
	add.f32 	%f628, %f627, %f516;
	fma.rn.f32 	%f629, %f581, %f593, 0f00000000;
	fma.rn.f32 	%f630, %f582, %f597, %f629;
	fma.rn.f32 	%f631, %f583, %f601, %f630;
	fma.rn.f32 	%f632, %f584, %f605, %f631;
	add.f32 	%f633, %f632, %f521;
	fma.rn.f32 	%f634, %f581, %f594, 0f00000000;
	fma.rn.f32 	%f635, %f582, %f598, %f634;
	fma.rn.f32 	%f636, %f583, %f602, %f635;
	fma.rn.f32 	%f637, %f584, %f606, %f636;
	add.f32 	%f638, %f637, %f526;
	fma.rn.f32 	%f639, %f581, %f595, 0f00000000;
	fma.rn.f32 	%f640, %f582, %f599, %f639;
	fma.rn.f32 	%f641, %f583, %f603, %f640;
	fma.rn.f32 	%f642, %f584, %f607, %f641;
	add.f32 	%f643, %f642, %f531;
	fma.rn.f32 	%f644, %f581, %f596, 0f00000000;
	fma.rn.f32 	%f645, %f582, %f600, %f644;
	fma.rn.f32 	%f646, %f583, %f604, %f645;
	fma.rn.f32 	%f647, %f584, %f608, %f646;
	add.f32 	%f648, %f647, %f536;
	fma.rn.f32 	%f649, %f585, %f593, 0f00000000;
	fma.rn.f32 	%f650, %f586, %f597, %f649;
	fma.rn.f32 	%f651, %f587, %f601, %f650;
	fma.rn.f32 	%f652, %f588, %f605, %f651;
	add.f32 	%f653, %f652, %f541;
	fma.rn.f32 	%f654, %f585, %f594, 0f00000000;
	fma.rn.f32 	%f655, %f586, %f598, %f654;
	fma.rn.f32 	%f656, %f587, %f602, %f655;
	fma.rn.f32 	%f657, %f588, %f606, %f656;
	add.f32 	%f658, %f657, %f546;
	fma.rn.f32 	%f659, %f585, %f595, 0f00000000;
	fma.rn.f32 	%f660, %f586, %f599, %f659;
	fma.rn.f32 	%f661, %f587, %f603, %f660;
	fma.rn.f32 	%f662, %f588, %f607, %f661;
	add.f32 	%f663, %f662, %f551;
	fma.rn.f32 	%f664, %f585, %f596, 0f00000000;
	fma.rn.f32 	%f665, %f586, %f600, %f664;
	fma.rn.f32 	%f666, %f587, %f604, %f665;
	fma.rn.f32 	%f667, %f588, %f608, %f666;
	add.f32 	%f668, %f667, %f556;
	fma.rn.f32 	%f669, %f589, %f593, 0f00000000;
	fma.rn.f32 	%f670, %f590, %f597, %f669;
	fma.rn.f32 	%f671, %f591, %f601, %f670;
	fma.rn.f32 	%f672, %f592, %f605, %f671;
	add.f32 	%f673, %f672, %f561;
	fma.rn.f32 	%f674, %f589, %f594, 0f00000000;
	fma.rn.f32 	%f675, %f590, %f598, %f674;
	fma.rn.f32 	%f676, %f591, %f602, %f675;
	fma.rn.f32 	%f677, %f592, %f606, %f676;
	add.f32 	%f678, %f677, %f566;
	fma.rn.f32 	%f679, %f589, %f595, 0f00000000;
	fma.rn.f32 	%f680, %f590, %f599, %f679;
	fma.rn.f32 	%f681, %f591, %f603, %f680;
	fma.rn.f32 	%f682, %f592, %f607, %f681;
	add.f32 	%f683, %f682, %f571;
	fma.rn.f32 	%f684, %f589, %f596, 0f00000000;
	fma.rn.f32 	%f685, %f590, %f600, %f684;
	fma.rn.f32 	%f686, %f591, %f604, %f685;
	fma.rn.f32 	%f687, %f592, %f608, %f686;
	add.f32 	%f688, %f687, %f576;
	ld.shared.f32 	%f689, [%r100+80];
	ld.shared.f32 	%f690, [%r100+84];
	ld.shared.f32 	%f691, [%r100+88];
	ld.shared.f32 	%f692, [%r100+92];
	ld.shared.f32 	%f693, [%r100+208];
	ld.shared.f32 	%f694, [%r100+212];
	ld.shared.f32 	%f695, [%r100+216];
	ld.shared.f32 	%f696, [%r100+220];
	ld.shared.f32 	%f697, [%r100+336];
	ld.shared.f32 	%f698, [%r100+340];
	ld.shared.f32 	%f699, [%r100+344];
	ld.shared.f32 	%f700, [%r100+348];
	ld.shared.f32 	%f701, [%r100+464];
	ld.shared.f32 	%f702, [%r100+468];
	ld.shared.f32 	%f703, [%r100+472];
	ld.shared.f32 	%f704, [%r100+476];
	ld.shared.f32 	%f705, [%r104+5120];
	ld.shared.f32 	%f706, [%r104+5124];
	ld.shared.f32 	%f707, [%r104+5128];
	ld.shared.f32 	%f708, [%r104+5132];
	ld.shared.f32 	%f709, [%r104+5376];
	ld.shared.f32 	%f710, [%r104+5380];
	ld.shared.f32 	%f711, [%r104+5384];
	ld.shared.f32 	%f712, [%r104+5388];
	ld.shared.f32 	%f713, [%r104+5632];
	ld.shared.f32 	%f714, [%r104+5636];
	ld.shared.f32 	%f715, [%r104+5640];
	ld.shared.f32 	%f716, [%r104+5644];
	ld.shared.f32 	%f717, [%r104+5888];
	ld.shared.f32 	%f718, [%r104+5892];
	ld.shared.f32 	%f719, [%r104+5896];
	ld.shared.f32 	%f720, [%r104+5900];
	fma.rn.f32 	%f721, %f689, %f705, 0f00000000;
	fma.rn.f32 	%f722, %f690, %f709, %f721;
	fma.rn.f32 	%f723, %f691, %f713, %f722;
	fma.rn.f32 	%f724, %f692, %f717, %f723;
	add.f32 	%f725, %f724, %f613;
	fma.rn.f32 	%f726, %f689, %f706, 0f00000000;
	fma.rn.f32 	%f727, %f690, %f710, %f726;
	fma.rn.f32 	%f728, %f691, %f714, %f727;
	fma.rn.f32 	%f729, %f692, %f718, %f728;
	add.f32 	%f730, %f729, %f618;
	fma.rn.f32 	%f731, %f689, %f707, 0f00000000;
	fma.rn.f32 	%f732, %f690, %f711, %f731;
	fma.rn.f32 	%f733, %f691, %f715, %f732;
	fma.rn.f32 	%f734, %f692, %f719, %f733;
	add.f32 	%f735, %f734, %f623;
	fma.rn.f32 	%f736, %f689, %f708, 0f00000000;
	fma.rn.f32 	%f737, %f690, %f712, %f736;
	fma.rn.f32 	%f738, %f691, %f716, %f737;
	fma.rn.f32 	%f739, %f692, %f720, %f738;
	add.f32 	%f740, %f739, %f628;
	fma.rn.f32 	%f741, %f693, %f705, 0f00000000;
	fma.rn.f32 	%f742, %f694, %f709, %f741;
	fma.rn.f32 	%f743, %f695, %f713, %f742;
	fma.rn.f32 	%f744, %f696, %f717, %f743;
	add.f32 	%f745, %f744, %f633;
	fma.rn.f32 	%f746, %f693, %f706, 0f00000000;
	fma.rn.f32 	%f747, %f694, %f710, %f746;
	fma.rn.f32 	%f748, %f695, %f714, %f747;
	fma.rn.f32 	%f749, %f696, %f718, %f748;
	add.f32 	%f750, %f749, %f638;
	fma.rn.f32 	%f751, %f693, %f707, 0f00000000;
	fma.rn.f32 	%f752, %f694, %f711, %f751;
	fma.rn.f32 	%f753, %f695, %f715, %f752;
	fma.rn.f32 	%f754, %f696, %f719, %f753;
	add.f32 	%f755, %f754, %f643;
	fma.rn.f32 	%f756, %f693, %f708, 0f00000000;
	fma.rn.f32 	%f757, %f694, %f712, %f756;
	fma.rn.f32 	%f758, %f695, %f716, %f757;
	fma.rn.f32 	%f759, %f696, %f720, %f758;
	add.f32 	%f760, %f759, %f648;
	fma.rn.f32 	%f761, %f697, %f705, 0f00000000;
	fma.rn.f32 	%f762, %f698, %f709, %f761;
	fma.rn.f32 	%f763, %f699, %f713, %f762;
	fma.rn.f32 	%f764, %f700, %f717, %f763;
	add.f32 	%f765, %f764, %f653;
	fma.rn.f32 	%f766, %f697, %f706, 0f00000000;
	fma.rn.f32 	%f767, %f698, %f710, %f766;
	fma.rn.f32 	%f768, %f699, %f714, %f767;
	fma.rn.f32 	%f769, %f700, %f718, %f768;
	add.f32 	%f770, %f769, %f658;
	fma.rn.f32 	%f771, %f697, %f707, 0f00000000;
	fma.rn.f32 	%f772, %f698, %f711, %f771;
	fma.rn.f32 	%f773, %f699, %f715, %f772;
	fma.rn.f32 	%f774, %f700, %f719, %f773;
	add.f32 	%f775, %f774, %f663;
	fma.rn.f32 	%f776, %f697, %f708, 0f00000000;
	fma.rn.f32 	%f777, %f698, %f712, %f776;
	fma.rn.f32 	%f778, %f699, %f716, %f777;
	fma.rn.f32 	%f779, %f700, %f720, %f778;
	add.f32 	%f780, %f779, %f668;
	fma.rn.f32 	%f781, %f701, %f705, 0f00000000;
	fma.rn.f32 	%f782, %f702, %f709, %f781;
	fma.rn.f32 	%f783, %f703, %f713, %f782;
	fma.rn.f32 	%f784, %f704, %f717, %f783;
	add.f32 	%f785, %f784, %f673;
	fma.rn.f32 	%f786, %f701, %f706, 0f00000000;
	fma.rn.f32 	%f787, %f702, %f710, %f786;
	fma.rn.f32 	%f788, %f703, %f714, %f787;
	fma.rn.f32 	%f789, %f704, %f718, %f788;
	add.f32 	%f790, %f789, %f678;
	fma.rn.f32 	%f791, %f701, %f707, 0f00000000;
	fma.rn.f32 	%f792, %f702, %f711, %f791;
	fma.rn.f32 	%f793, %f703, %f715, %f792;
	fma.rn.f32 	%f794, %f704, %f719, %f793;
	add.f32 	%f795, %f794, %f683;
	fma.rn.f32 	%f796, %f701, %f708, 0f00000000;
	fma.rn.f32 	%f797, %f702, %f712, %f796;
	fma.rn.f32 	%f798, %f703, %f716, %f797;
	fma.rn.f32 	%f799, %f704, %f720, %f798;
	add.f32 	%f800, %f799, %f688;
	ld.shared.f32 	%f801, [%r100+96];
	ld.shared.f32 	%f802, [%r100+100];
	ld.shared.f32 	%f803, [%r100+104];
	ld.shared.f32 	%f804, [%r100+108];
	ld.shared.f32 	%f805, [%r100+224];
	ld.shared.f32 	%f806, [%r100+228];
	ld.shared.f32 	%f807, [%r100+232];
	ld.shared.f32 	%f808, [%r100+236];
	ld.shared.f32 	%f809, [%r100+352];
	ld.shared.f32 	%f810, [%r100+356];
	ld.shared.f32 	%f811, [%r100+360];
	ld.shared.f32 	%f812, [%r100+364];
	ld.shared.f32 	%f813, [%r100+480];
	ld.shared.f32 	%f814, [%r100+484];
	ld.shared.f32 	%f815, [%r100+488];
	ld.shared.f32 	%f816, [%r100+492];
	ld.shared.f32 	%f817, [%r104+6144];
	ld.shared.f32 	%f818, [%r104+6148];
	ld.shared.f32 	%f819, [%r104+6152];
	ld.shared.f32 	%f820, [%r104+6156];
	ld.shared.f32 	%f821, [%r104+6400];
	ld.shared.f32 	%f822, [%r104+6404];
	ld.shared.f32 	%f823, [%r104+6408];
	ld.shared.f32 	%f824, [%r104+6412];
	ld.shared.f32 	%f825, [%r104+6656];
	ld.shared.f32 	%f826, [%r104+6660];
	ld.shared.f32 	%f827, [%r104+6664];
	ld.shared.f32 	%f828, [%r104+6668];
	ld.shared.f32 	%f829, [%r104+6912];
	ld.shared.f32 	%f830, [%r104+6916];
	ld.shared.f32 	%f831, [%r104+6920];
	ld.shared.f32 	%f832, [%r104+6924];
	fma.rn.f32 	%f833, %f801, %f817, 0f00000000;
	fma.rn.f32 	%f834, %f802, %f821, %f833;
	fma.rn.f32 	%f835, %f803, %f825, %f834;
	fma.rn.f32 	%f836, %f804, %f829, %f835;
	add.f32 	%f837, %f836, %f725;
	fma.rn.f32 	%f838, %f801, %f818, 0f00000000;
	fma.rn.f32 	%f839, %f802, %f822, %f838;
	fma.rn.f32 	%f840, %f803, %f826, %f839;
	fma.rn.f32 	%f841, %f804, %f830, %f840;
	add.f32 	%f842, %f841, %f730;
	fma.rn.f32 	%f843, %f801, %f819, 0f00000000;
	fma.rn.f32 	%f844, %f802, %f823, %f843;
	fma.rn.f32 	%f845, %f803, %f827, %f844;
	fma.rn.f32 	%f846, %f804, %f831, %f845;
	add.f32 	%f847, %f846, %f735;
	fma.rn.f32 	%f848, %f801, %f820, 0f00000000;
	fma.rn.f32 	%f849, %f802, %f824, %f848;
	fma.rn.f32 	%f850, %f803, %f828, %f849;
	fma.rn.f32 	%f851, %f804, %f832, %f850;
	add.f32 	%f852, %f851, %f740;
	fma.rn.f32 	%f853, %f805, %f817, 0f00000000;
	fma.rn.f32 	%f854, %f806, %f821, %f853;
	fma.rn.f32 	%f855, %f807, %f825, %f854;
	fma.rn.f32 	%f856, %f808, %f829, %f855;
	add.f32 	%f857, %f856, %f745;
	fma.rn.f32 	%f858, %f805, %f818, 0f00000000;
	fma.rn.f32 	%f859, %f806, %f822, %f858;
	fma.rn.f32 	%f860, %f807, %f826, %f859;
	fma.rn.f32 	%f861, %f808, %f830, %f860;
	add.f32 	%f862, %f861, %f750;
	fma.rn.f32 	%f863, %f805, %f819, 0f00000000;
	fma.rn.f32 	%f864, %f806, %f823, %f863;
	fma.rn.f32 	%f865, %f807, %f827, %f864;
	fma.rn.f32 	%f866, %f808, %f831, %f865;
	add.f32 	%f867, %f866, %f755;
	fma.rn.f32 	%f868, %f805, %f820, 0f00000000;
	fma.rn.f32 	%f869, %f806, %f824, %f868;
	fma.rn.f32 	%f870, %f807, %f828, %f869;
	fma.rn.f32 	%f871, %f808, %f832, %f870;
	add.f32 	%f872, %f871, %f760;
	fma.rn.f32 	%f873, %f809, %f817, 0f00000000;
	fma.rn.f32 	%f874, %f810, %f821, %f873;
	fma.rn.f32 	%f875, %f811, %f825, %f874;
	fma.rn.f32 	%f876, %f812, %f829, %f875;
	add.f32 	%f877, %f876, %f765;
	fma.rn.f32 	%f878, %f809, %f818, 0f00000000;
	fma.rn.f32 	%f879, %f810, %f822, %f878;
	fma.rn.f32 	%f880, %f811, %f826, %f879;
	fma.rn.f32 	%f881, %f812, %f830, %f880;
	add.f32 	%f882, %f881, %f770;
	fma.rn.f32 	%f883, %f809, %f819, 0f00000000;
	fma.rn.f32 	%f884, %f810, %f823, %f883;
	fma.rn.f32 	%f885, %f811, %f827, %f884;
	fma.rn.f32 	%f886, %f812, %f831, %f885;
	add.f32 	%f887, %f886, %f775;
	fma.rn.f32 	%f888, %f809, %f820, 0f00000000;
	fma.rn.f32 	%f889, %f810, %f824, %f888;
	fma.rn.f32 	%f890, %f811, %f828, %f889;
	fma.rn.f32 	%f891, %f812, %f832, %f890;
	add.f32 	%f892, %f891, %f780;
	fma.rn.f32 	%f893, %f813, %f817, 0f00000000;
	fma.rn.f32 	%f894, %f814, %f821, %f893;
	fma.rn.f32 	%f895, %f815, %f825, %f894;
	fma.rn.f32 	%f896, %f816, %f829, %f895;
	add.f32 	%f897, %f896, %f785;
	fma.rn.f32 	%f898, %f813, %f818, 0f00000000;
	fma.rn.f32 	%f899, %f814, %f822, %f898;
	fma.rn.f32 	%f900, %f815, %f826, %f899;
	fma.rn.f32 	%f901, %f816, %f830, %f900;
	add.f32 	%f902, %f901, %f790;
	fma.rn.f32 	%f903, %f813, %f819, 0f00000000;
	fma.rn.f32 	%f904, %f814, %f823, %f903;
	fma.rn.f32 	%f905, %f815, %f827, %f904;
	fma.rn.f32 	%f906, %f816, %f831, %f905;
	add.f32 	%f907, %f906, %f795;
	fma.rn.f32 	%f908, %f813, %f820, 0f00000000;
	fma.rn.f32 	%f909, %f814, %f824, %f908;
	fma.rn.f32 	%f910, %f815, %f828, %f909;
	fma.rn.f32 	%f911, %f816, %f832, %f910;
	add.f32 	%f912, %f911, %f800;
	ld.shared.f32 	%f913, [%r100+112];
	ld.shared.f32 	%f914, [%r100+116];
	ld.shared.f32 	%f915, [%r100+120];
	ld.shared.f32 	%f916, [%r100+124];
	ld.shared.f32 	%f917, [%r100+240];
	ld.shared.f32 	%f918, [%r100+244];
	ld.shared.f32 	%f919, [%r100+248];
	ld.shared.f32 	%f920, [%r100+252];
	ld.shared.f32 	%f921, [%r100+368];
	ld.shared.f32 	%f922, [%r100+372];
	ld.shared.f32 	%f923, [%r100+376];
	ld.shared.f32 	%f924, [%r100+380];
	ld.shared.f32 	%f925, [%r100+496];
	ld.shared.f32 	%f926, [%r100+500];
	ld.shared.f32 	%f927, [%r100+504];
	ld.shared.f32 	%f928, [%r100+508];
	ld.shared.f32 	%f929, [%r104+7168];
	ld.shared.f32 	%f930, [%r104+7172];
	ld.shared.f32 	%f931, [%r104+7176];
	ld.shared.f32 	%f932, [%r104+7180];
	ld.shared.f32 	%f933, [%r104+7424];
	ld.shared.f32 	%f934, [%r104+7428];
	ld.shared.f32 	%f935, [%r104+7432];
	ld.shared.f32 	%f936, [%r104+7436];
	ld.shared.f32 	%f937, [%r104+7680];
	ld.shared.f32 	%f938, [%r104+7684];
	ld.shared.f32 	%f939, [%r104+7688];
	ld.shared.f32 	%f940, [%r104+7692];
	ld.shared.f32 	%f941, [%r104+7936];
	ld.shared.f32 	%f942, [%r104+7940];
	ld.shared.f32 	%f943, [%r104+7944];
	ld.shared.f32 	%f944, [%r104+7948];
	fma.rn.f32 	%f945, %f913, %f929, 0f00000000;
	fma.rn.f32 	%f946, %f914, %f933, %f945;
	fma.rn.f32 	%f947, %f915, %f937, %f946;
	fma.rn.f32 	%f948, %f916, %f941, %f947;
	add.f32 	%f1043, %f948, %f837;
	fma.rn.f32 	%f949, %f913, %f930, 0f00000000;
	fma.rn.f32 	%f950, %f914, %f934, %f949;
	fma.rn.f32 	%f951, %f915, %f938, %f950;
	fma.rn.f32 	%f952, %f916, %f942, %f951;
	add.f32 	%f1044, %f952, %f842;
	fma.rn.f32 	%f953, %f913, %f931, 0f00000000;
	fma.rn.f32 	%f954, %f914, %f935, %f953;
	fma.rn.f32 	%f955, %f915, %f939, %f954;
	fma.rn.f32 	%f956, %f916, %f943, %f955;
	add.f32 	%f1045, %f956, %f847;
	fma.rn.f32 	%f957, %f913, %f932, 0f00000000;
	fma.rn.f32 	%f958, %f914, %f936, %f957;
	fma.rn.f32 	%f959, %f915, %f940, %f958;
	fma.rn.f32 	%f960, %f916, %f944, %f959;
	add.f32 	%f1046, %f960, %f852;
	fma.rn.f32 	%f961, %f917, %f929, 0f00000000;
	fma.rn.f32 	%f962, %f918, %f933, %f961;
	fma.rn.f32 	%f963, %f919, %f937, %f962;
	fma.rn.f32 	%f964, %f920, %f941, %f963;
	add.f32 	%f1047, %f964, %f857;
	fma.rn.f32 	%f965, %f917, %f930, 0f00000000;
	fma.rn.f32 	%f966, %f918, %f934, %f965;
	fma.rn.f32 	%f967, %f919, %f938, %f966;
	fma.rn.f32 	%f968, %f920, %f942, %f967;
	add.f32 	%f1048, %f968, %f862;
	fma.rn.f32 	%f969, %f917, %f931, 0f00000000;
	fma.rn.f32 	%f970, %f918, %f935, %f969;
	fma.rn.f32 	%f971, %f919, %f939, %f970;
	fma.rn.f32 	%f972, %f920, %f943, %f971;
	add.f32 	%f1049, %f972, %f867;
	fma.rn.f32 	%f973, %f917, %f932, 0f00000000;
	fma.rn.f32 	%f974, %f918, %f936, %f973;
	fma.rn.f32 	%f975, %f919, %f940, %f974;
	fma.rn.f32 	%f976, %f920, %f944, %f975;
	add.f32 	%f1050, %f976, %f872;
	fma.rn.f32 	%f977, %f921, %f929, 0f00000000;
	fma.rn.f32 	%f978, %f922, %f933, %f977;
	fma.rn.f32 	%f979, %f923, %f937, %f978;
	fma.rn.f32 	%f980, %f924, %f941, %f979;
	add.f32 	%f1051, %f980, %f877;
	fma.rn.f32 	%f981, %f921, %f930, 0f00000000;
	fma.rn.f32 	%f982, %f922, %f934, %f981;
	fma.rn.f32 	%f983, %f923, %f938, %f982;
	fma.rn.f32 	%f984, %f924, %f942, %f983;
	add.f32 	%f1052, %f984, %f882;
	fma.rn.f32 	%f985, %f921, %f931, 0f00000000;
	fma.rn.f32 	%f986, %f922, %f935, %f985;
	fma.rn.f32 	%f987, %f923, %f939, %f986;
	fma.rn.f32 	%f988, %f924, %f943, %f987;
	add.f32 	%f1053, %f988, %f887;
	fma.rn.f32 	%f989, %f921, %f932, 0f00000000;
	fma.rn.f32 	%f990, %f922, %f936, %f989;
	fma.rn.f32 	%f991, %f923, %f940, %f990;
	fma.rn.f32 	%f992, %f924, %f944, %f991;
	add.f32 	%f1054, %f992, %f892;
	fma.rn.f32 	%f993, %f925, %f929, 0f00000000;
	fma.rn.f32 	%f994, %f926, %f933, %f993;
	fma.rn.f32 	%f995, %f927, %f937, %f994;
	fma.rn.f32 	%f996, %f928, %f941, %f995;
	add.f32 	%f1055, %f996, %f897;
	fma.rn.f32 	%f997, %f925, %f930, 0f00000000;
	fma.rn.f32 	%f998, %f926, %f934, %f997;
	fma.rn.f32 	%f999, %f927, %f938, %f998;
	fma.rn.f32 	%f1000, %f928, %f942, %f999;
	add.f32 	%f1056, %f1000, %f902;
	fma.rn.f32 	%f1001, %f925, %f931, 0f00000000;
	fma.rn.f32 	%f1002, %f926, %f935, %f1001;
	fma.rn.f32 	%f1003, %f927, %f939, %f1002;
	fma.rn.f32 	%f1004, %f928, %f943, %f1003;
	add.f32 	%f1057, %f1004, %f907;
	fma.rn.f32 	%f1005, %f925, %f932, 0f00000000;
	fma.rn.f32 	%f1006, %f926, %f936, %f1005;
	fma.rn.f32 	%f1007, %f927, %f940, %f1006;
	fma.rn.f32 	%f1008, %f928, %f944, %f1007;
	add.f32 	%f1058, %f1008, %f912;
	bar.sync 	0;
	add.s64 	%rd158, %rd158, 137438953472;
	add.s32 	%r125, %r125, 32;
	add.s32 	%r124, %r124, 32;
	add.s32 	%r123, %r123, 32;
	add.s32 	%r122, %r122, 32;
	add.s64 	%rd157, %rd157, 32;
	shl.b32 	%r105, %r39, 5;
	add.s32 	%r121, %r121, %r105;
	add.s32 	%r120, %r120, %r105;
	add.s32 	%r119, %r119, %r105;
	add.s32 	%r118, %r118, %r105;
	add.s64 	%rd156, %rd156, -1;
	setp.ne.s64 	%p63, %rd156, 0;
	@%p63 bra 	$L__BB3_2;
$L__BB3_68:
	cvta.to.global.u64 	%rd27, %rd37;
	setp.le.u64 	%p64, %rd38, %rd1;
	@%p64 bra 	$L__BB3_77;
	cvt.u32.u64 	%r106, %rd1;
	mul.lo.s32 	%r32, %r41, %r106;
	setp.ge.u64 	%p65, %rd4, %rd39;
	@%p65 bra 	$L__BB3_71;
	cvt.u32.u64 	%r107, %rd4;
	add.s32 	%r108, %r32, %r107;
	mul.wide.s32 	%rd120, %r108, 4;
	add.s64 	%rd121, %rd27, %rd120;
	st.global.f32 	[%rd121], %f1043;
$L__BB3_71:
	add.s64 	%rd122, %rd4, 1;
	setp.ge.u64 	%p66, %rd122, %rd39;
	cvt.s64.s32 	%rd123, %rd4;
	cvt.s64.s32 	%rd124, %r32;
	add.s64 	%rd125, %rd123, %rd124;
	shl.b64 	%rd126, %rd125, 2;
	add.s64 	%rd28, %rd27, %rd126;
	@%p66 bra 	$L__BB3_73;
	st.global.f32 	[%rd28+4], %f1044;
$L__BB3_73:
	add.s64 	%rd127, %rd4, 2;
	setp.ge.u64 	%p67, %rd127, %rd39;
	@%p67 bra 	$L__BB3_75;
	st.global.f32 	[%rd28+8], %f1045;
$L__BB3_75:
	add.s64 	%rd128, %rd4, 3;
	setp.ge.u64 	%p68, %rd128, %rd39;
	@%p68 bra 	$L__BB3_77;
	st.global.f32 	[%rd28+12], %f1046;
$L__BB3_77:
	add.s64 	%rd29, %rd1, 1;
	setp.ge.u64 	%p69, %rd29, %rd38;
	@%p69 bra 	$L__BB3_86;
	cvt.u32.u64 	%r109, %rd29;
	mul.lo.s32 	%r33, %r41, %r109;
	setp.ge.u64 	%p70, %rd4, %rd39;
	@%p70 bra 	$L__BB3_80;
	cvt.u32.u64 	%r110, %rd4;
	add.s32 	%r111, %r33, %r110;
	mul.wide.s32 	%rd129, %r111, 4;
	add.s64 	%rd130, %rd27, %rd129;
	st.global.f32 	[%rd130], %f1047;
$L__BB3_80:
	add.s64 	%rd131, %rd4, 1;
	setp.ge.u64 	%p71, %rd131, %rd39;
	cvt.s64.s32 	%rd132, %rd4;
	cvt.s64.s32 	%rd133, %r33;
	add.s64 	%rd134, %rd132, %rd133;
	shl.b64 	%rd135, %rd134, 2;
	add.s64 	%rd30, %rd27, %rd135;
	@%p71 bra 	$L__BB3_82;
	st.global.f32 	[%rd30+4], %f1048;
$L__BB3_82:
	add.s64 	%rd136, %rd4, 2;
	setp.ge.u64 	%p72, %rd136, %rd39;
	@%p72 bra 	$L__BB3_84;
	st.global.f32 	[%rd30+8], %f1049;
$L__BB3_84:
	add.s64 	%rd137, %rd4, 3;
	setp.ge.u64 	%p73, %rd137, %rd39;
	@%p73 bra 	$L__BB3_86;
	st.global.f32 	[%rd30+12], %f1050;
$L__BB3_86:
	add.s64 	%rd31, %rd1, 2;
	setp.ge.u64 	%p74, %rd31, %rd38;
	@%p74 bra 	$L__BB3_95;
	cvt.u32.u64 	%r112, %rd31;
	mul.lo.s32 	%r34, %r41, %r112;
	setp.ge.u64 	%p75, %rd4, %rd39;
	@%p75 bra 	$L__BB3_89;
	cvt.u32.u64 	%r113, %rd4;
	add.s32 	%r114, %r34, %r113;
	mul.wide.s32 	%rd138, %r114, 4;
	add.s64 	%rd139, %rd27, %rd138;
	st.global.f32 	[%rd139], %f1051;
$L__BB3_89:
	add.s64 	%rd140, %rd4, 1;
	setp.ge.u64 	%p76, %rd140, %rd39;
	cvt.s64.s32 	%rd141, %rd4;
	cvt.s64.s32 	%rd142, %r34;
	add.s64 	%rd143, %rd141, %rd142;
	shl.b64 	%rd144, %rd143, 2;
	add.s64 	%rd32, %rd27, %rd144;
	@%p76 bra 	$L__BB3_91;
	st.global.f32 	[%rd32+4], %f1052;
$L__BB3_91:
	add.s64 	%rd145, %rd4, 2;
	setp.ge.u64 	%p77, %rd145, %rd39;
	@%p77 bra 	$L__BB3_93;
	st.global.f32 	[%rd32+8], %f1053;
$L__BB3_93:
	add.s64 	%rd146, %rd4, 3;
	setp.ge.u64 	%p78, %rd146, %rd39;
	@%p78 bra 	$L__BB3_95;
	st.global.f32 	[%rd32+12], %f1054;
$L__BB3_95:
	add.s64 	%rd33, %rd1, 3;
	setp.ge.u64 	%p79, %rd33, %rd38;
	@%p79 bra 	$L__BB3_104;
	cvt.u32.u64 	%r115, %rd33;
	mul.lo.s32 	%r35, %r41, %r115;
	setp.ge.u64 	%p80, %rd4, %rd39;
	@%p80 bra 	$L__BB3_98;
	cvt.u32.u64 	%r116, %rd4;
	add.s32 	%r117, %r35, %r116;
	mul.wide.s32 	%rd147, %r117, 4;
	add.s64 	%rd148, %rd27, %rd147;
	st.global.f32 	[%rd148], %f1055;
$L__BB3_98:
	add.s64 	%rd149, %rd4, 1;
	setp.ge.u64 	%p81, %rd149, %rd39;
	cvt.s64.s32 	%rd150, %rd4;
	cvt.s64.s32 	%rd151, %r35;
	add.s64 	%rd152, %rd150, %rd151;
	shl.b64 	%rd153, %rd152, 2;
	add.s64 	%rd34, %rd27, %rd153;
	@%p81 bra 	$L__BB3_100;
	st.global.f32 	[%rd34+4], %f1056;
$L__BB3_100:
	add.s64 	%rd154, %rd4, 2;
	setp.ge.u64 	%p82, %rd154, %rd39;
	@%p82 bra 	$L__BB3_102;
	st.global.f32 	[%rd34+8], %f1057;
$L__BB3_102:
	add.s64 	%rd155, %rd4, 3;
	setp.ge.u64 	%p83, %rd155, %rd39;
	@%p83 bra 	$L__BB3_104;
	st.global.f32 	[%rd34+12], %f1058;
$L__BB3_104:
	ret;

}


// ===== COMPILED SASS (sm_100) =====

	.target	sm_100

	.elftype	@"ET_EXEC"


//--------------------- .note.nv.tkinfo           --------------------------
	.section	.note.nv.tkinfo,"",@"SHT_NOTE"
	.sectionflags	@"SHF_NOTE_NV_TKINFO"
	.tkinfo
        /*0018*/ 	.word	0x00000002
        /*0030*/ 	.string	""
        /*0030*/ 	.string	"ptxas"
        /*0030*/ 	.string	"Cuda compilation tools, release 13.0, V13.0.88"
        /*0030*/ 	.string	"Build cuda_13.0.r13.0/compiler.36424714_0"
        /*0030*/ 	.string	"-arch sm_100 -m 64 "



//--------------------- .note.nv.cuinfo           --------------------------
	.section	.note.nv.cuinfo,"",@"SHT_NOTE"
	.sectionflags	@"SHF_NOTE_NV_CUINFO"
        /*0018*/ 	.short	0x0002
        /*001a*/ 	.short	0x0064
        /*001c*/ 	.short	0x0082
	.zero		2


//--------------------- .nv.info                  --------------------------
	.section	.nv.info,"",@"SHT_CUDA_INFO"
	.align	4


	//----- nvinfo : EIATTR_REGCOUNT
	.align		4
        /*0000*/ 	.byte	0x04, 0x2f
        /*0002*/ 	.short	(.L_1 - .L_0)
	.align		4
.L_0:
        /*0004*/ 	.word	index@(_Z17naive_gemm_kernelPKfS0_Pfiii)
        /*0008*/ 	.word	0x00000020


	//----- nvinfo : EIATTR_FRAME_SIZE
	.align		4
.L_1:
        /*000c*/ 	.byte	0x04, 0x11
        /*000e*/ 	.short	(.L_3 - .L_2)
	.align		4
.L_2:
        /*0010*/ 	.word	index@(_Z17naive_gemm_kernelPKfS0_Pfiii)
        /*0014*/ 	.word	0x00000000


	//----- nvinfo : EIATTR_REGCOUNT
	.align		4
.L_3:
        /*0018*/ 	.byte	0x04, 0x2f
        /*001a*/ 	.short	(.L_5 - .L_4)
	.align		4
.L_4:
        /*001c*/ 	.word	index@(_Z17tiled_gemm_kernelILm16ELm16ELm32EEv10MatrixViewS0_S0_mmm)
        /*0020*/ 	.word	0x00000020


	//----- nvinfo : EIATTR_FRAME_SIZE
	.align		4
.L_5:
        /*0024*/ 	.byte	0x04, 0x11
        /*0026*/ 	.short	(.L_7 - .L_6)
	.align		4
.L_6:
        /*0028*/ 	.word	index@(_Z17tiled_gemm_kernelILm16ELm16ELm32EEv10MatrixViewS0_S0_mmm)
        /*002c*/ 	.word	0x00000000


	//----- nvinfo : EIATTR_REGCOUNT
	.align		4
.L_7:
        /*0030*/ 	.byte	0x04, 0x2f
        /*0032*/ 	.short	(.L_9 - .L_8)
	.align		4
.L_8:
        /*0034*/ 	.word	index@(_Z21tiled_reg_gemm_kernelILm64ELm64ELm32ELm4ELm4ELm4EEv10MatrixViewS0_S0_mmm)
        /*0038*/ 	.word	0x00000048


	//----- nvinfo : EIATTR_FRAME_SIZE
	.align		4
.L_9:
        /*003c*/ 	.byte	0x04, 0x11
        /*003e*/ 	.short	(.L_11 - .L_10)
	.align		4
.L_10:
        /*0040*/ 	.word	index@(_Z21tiled_reg_gemm_kernelILm64ELm64ELm32ELm4ELm4ELm4EEv10MatrixViewS0_S0_mmm)
        /*0044*/ 	.word	0x00000000


	//----- nvinfo : EIATTR_REGCOUNT
	.align		4
.L_11:
        /*0048*/ 	.byte	0x04, 0x2f
        /*004a*/ 	.short	(.L_13 - .L_12)
	.align		4
.L_12:
        /*004c*/ 	.word	index@(_Z32tiled_reg_vectorized_gemm_kernelILm64ELm64ELm32ELm4ELm4ELm4EEv10MatrixViewS0_S0_mmm)
        /*0050*/ 	.word	0x00000042


	//----- nvinfo : EIATTR_FRAME_SIZE
	.align		4
.L_13:
        /*0054*/ 	.byte	0x04, 0x11
        /*0056*/ 	.short	(.L_15 - .L_14)
	.align		4
.L_14:
        /*0058*/ 	.word	index@(_Z32tiled_reg_vectorized_gemm_kernelILm64ELm64ELm32ELm4ELm4ELm4EEv10MatrixViewS0_S0_mmm)
        /*005c*/ 	.word	0x00000000


	//----- nvinfo : EIATTR_MIN_STACK_SIZE
	.align		4
.L_15:
        /*0060*/ 	.byte	0x04, 0x12
        /*0062*/ 	.short	(.L_17 - .L_16)
	.align		4
.L_16:
        /*0064*/ 	.word	index@(_Z32tiled_reg_vectorized_gemm_kernelILm64ELm64ELm32ELm4ELm4ELm4EEv10MatrixViewS0_S0_mmm)
        /*0068*/ 	.word	0x00000000


	//----- nvinfo : EIATTR_MIN_STACK_SIZE
	.align		4
.L_17:
        /*006c*/ 	.byte	0x04, 0x12
        /*006e*/ 	.short	(.L_19 - .L_18)
	.align		4
.L_18:
        /*0070*/ 	.word	index@(_Z21tiled_reg_gemm_kernelILm64ELm64ELm32ELm4ELm4ELm4EEv10MatrixViewS0_S0_mmm)
        /*0074*/ 	.word	0x00000000


	//----- nvinfo : EIATTR_MIN_STACK_SIZE
	.align		4
.L_19:
        /*0078*/ 	.byte	0x04, 0x12
        /*007a*/ 	.short	(.L_21 - .L_20)
	.align		4
.L_20:
        /*007c*/ 	.word	index@(_Z17tiled_gemm_kernelILm16ELm16ELm32EEv10MatrixViewS0_S0_mmm)
        /*0080*/ 	.word	0x00000000


	//----- nvinfo : EIATTR_MIN_STACK_SIZE
	.align		4
.L_21:
        /*0084*/ 	.byte	0x04, 0x12
        /*0086*/ 	.short	(.L_23 - .L_22)
	.align		4
.L_22:
        /*0088*/ 	.word	index@(_Z17naive_gemm_kernelPKfS0_Pfiii)
        /*008c*/ 	.word	0x00000000
.L_23:


//--------------------- .nv.compat                --------------------------
	.section	.nv.compat,"",@"SHT_CUDA_COMPAT_INFO"
	.align	4
        /*0000*/ 	.byte	0x02, 0x09, 0x00, 0x00, 0x02, 0x02, 0x01, 0x00, 0x02, 0x05, 0x05, 0x00, 0x03, 0x07, 0x01, 0x01
        /*0010*/ 	.byte	0x02, 0x03, 0x00, 0x00, 0x02, 0x06, 0x01, 0x00, 0x04, 0x0b, 0x08, 0x00, 0x09, 0x00, 0x00, 0x00
        /*0020*/ 	.byte	0x00, 0x00, 0x00, 0x00


//--------------------- .nv.info._Z32tiled_reg_vectorized_gemm_kernelILm64ELm64ELm32ELm4ELm4ELm4EEv10MatrixViewS0_S0_mmm --------------------------
	.section	.nv.info._Z32tiled_reg_vectorized_gemm_kernelILm64ELm64ELm32ELm4ELm4ELm4EEv10MatrixViewS0_S0_mmm,"",@"SHT_CUDA_INFO"
	.sectionflags	@""
	.align	4


	//----- nvinfo : EIATTR_CUDA_API_VERSION
	.align		4
        /*0000*/ 	.byte	0x04, 0x37
        /*0002*/ 	.short	(.L_25 - .L_24)
.L_24:
        /*0004*/ 	.word	0x00000082


	//----- nvinfo : EIATTR_KPARAM_INFO
	.align		4
.L_25:
        /*0008*/ 	.byte	0x04, 0x17
        /*000a*/ 	.short	(.L_27 - .L_26)
.L_26:
        /*000c*/ 	.word	0x00000000
        /*0010*/ 	.short	0x0005
        /*0012*/ 	.short	0x0040
        /*0014*/ 	.byte	0x00, 0xf0, 0x21, 0x00


	//----- nvinfo : EIATTR_KPARAM_INFO
	.align		4
.L_27:
        /*0018*/ 	.byte	0x04, 0x17
        /*001a*/ 	.short	(.L_29 - .L_28)
.L_28:
        /*001c*/ 	.word	0x00000000
        /*0020*/ 	.short	0x0004
        /*0022*/ 	.short	0x0038
        /*0024*/ 	.byte	0x00, 0xf0, 0x21, 0x00


	//----- nvinfo : EIATTR_KPARAM_INFO
	.align		4
.L_29:
        /*0028*/ 	.byte	0x04, 0x17
        /*002a*/ 	.short	(.L_31 - .L_30)
.L_30:
        /*002c*/ 	.word	0x00000000
        /*0030*/ 	.short	0x0003
        /*0032*/ 	.short	0x0030
        /*0034*/ 	.byte	0x00, 0xf0, 0x21, 0x00


	//----- nvinfo : EIATTR_KPARAM_INFO
	.align		4
.L_31:
        /*0038*/ 	.byte	0x04, 0x17
        /*003a*/ 	.short	(.L_33 - .L_32)
.L_32:
        /*003c*/ 	.word	0x00000000
        /*0040*/ 	.short	0x0002
        /*0042*/ 	.short	0x0020
        /*0044*/ 	.byte	0x00, 0xf0, 0x41, 0x00


	//----- nvinfo : EIATTR_KPARAM_INFO
	.align		4
.L_33:
        /*0048*/ 	.byte	0x04, 0x17
        /*004a*/ 	.short	(.L_35 - .L_34)
.L_34:
        /*004c*/ 	.word	0x00000000
        /*0050*/ 	.short	0x0001
        /*0052*/ 	.short	0x0010
        /*0054*/ 	.byte	0x00, 0xf0, 0x41, 0x00


	//----- nvinfo : EIATTR_KPARAM_INFO
	.align		4
.L_35:
        /*0058*/ 	.byte	0x04, 0x17
        /*005a*/ 	.short	(.L_37 - .L_36)
.L_36:
        /*005c*/ 	.word	0x00000000
        /*0060*/ 	.short	0x0000
        /*0062*/ 	.short	0x0000
        /*0064*/ 	.byte	0x00, 0xf0, 0x41, 0x00


	//----- nvinfo : EIATTR_SPARSE_MMA_MASK
	.align		4
.L_37:
        /*0068*/ 	.byte	0x03, 0x50
        /*006a*/ 	.short	0x0000


	//----- nvinfo : EIATTR_MAXREG_COUNT
	.align		4
        /*006c*/ 	.byte	0x03, 0x1b
        /*006e*/ 	.short	0x00ff


	//----- nvinfo : EIATTR_NUM_BARRIERS
	.align		4
        /*0070*/ 	.byte	0x02, 0x4c
        /*0072*/ 	.byte	0x01
	.zero		1


	//----- nvinfo : EIATTR_MERCURY_ISA_VERSION
	.align		4
        /*0074*/ 	.byte	0x03, 0x5f
        /*0076*/ 	.short	0x0101


	//----- nvinfo : EIATTR_VRC_CTA_INIT_COUNT
	.align		4
        /*0078*/ 	.byte	0x02, 0x4a
	.zero		1
	.zero		1


	//----- nvinfo : EIATTR_EXIT_INSTR_OFFSETS
	.align		4
        /*007c*/ 	.byte	0x04, 0x1c
        /*007e*/ 	.short	(.L_39 - .L_38)


	//   ....[0]....
.L_38:
        /*0080*/ 	.word	0x00004c60


	//   ....[1]....
        /*0084*/ 	.word	0x00004e40


	//   ....[2]....
        /*0088*/ 	.word	0x00004e60


	//----- nvinfo : EIATTR_CRS_STACK_SIZE
	.align		4
.L_39:
        /*008c*/ 	.byte	0x04, 0x1e
        /*008e*/ 	.short	(.L_41 - .L_40)
.L_40:
        /*0090*/ 	.word	0x00000000


	//----- nvinfo : EIATTR_CBANK_PARAM_SIZE
	.align		4
.L_41:
        /*0094*/ 	.byte	0x03, 0x19
        /*0096*/ 	.short	0x0048


	//----- nvinfo : EIATTR_PARAM_CBANK
	.align		4
        /*0098*/ 	.byte	0x04, 0x0a
        /*009a*/ 	.short	(.L_43 - .L_42)
	.align		4
.L_42:
        /*009c*/ 	.word	index@(.nv.constant0._Z32tiled_reg_vectorized_gemm_kernelILm64ELm64ELm32ELm4ELm4ELm4EEv10MatrixViewS0_S0_mmm)
        /*00a0*/ 	.short	0x0380
        /*00a2*/ 	.short	0x0048


	//----- nvinfo : EIATTR_SW_WAR
	.align		4
.L_43:
        /*00a4*/ 	.byte	0x04, 0x36
        /*00a6*/ 	.short	(.L_45 - .L_44)
.L_44:
        /*00a8*/ 	.word	0x00000008
.L_45:


//--------------------- .nv.info._Z21tiled_reg_gemm_kernelILm64ELm64ELm32ELm4ELm4ELm4EEv10MatrixViewS0_S0_mmm --------------------------
	.section	.nv.info._Z21tiled_reg_gemm_kernelILm64ELm64ELm32ELm4ELm4ELm4EEv10MatrixViewS0_S0_mmm,"",@"SHT_CUDA_INFO"
	.sectionflags	@""
	.align	4


	//----- nvinfo : EIATTR_CUDA_API_VERSION
	.align		4
        /*0000*/ 	.byte	0x04, 0x37
        /*0002*/ 	.short	(.L_47 - .L_46)
.L_46:
        /*0004*/ 	.word	0x00000082


	//----- nvinfo : EIATTR_KPARAM_INFO
	.align		4
.L_47:
        /*0008*/ 	.byte	0x04, 0x17
        /*000a*/ 	.short	(.L_49 - .L_48)
.L_48:
        /*000c*/ 	.word	0x00000000
        /*0010*/ 	.short	0x0005
        /*0012*/ 	.short	0x0040
        /*0014*/ 	.byte	0x00, 0xf0, 0x21, 0x00


	//----- nvinfo : EIATTR_KPARAM_INFO
	.align		4
.L_49:
        /*0018*/ 	.byte	0x04, 0x17
        /*001a*/ 	.short	(.L_51 - .L_50)
.L_50:
        /*001c*/ 	.word	0x00000000
        /*0020*/ 	.short	0x0004
        /*0022*/ 	.short	0x0038
        /*0024*/ 	.byte	0x00, 0xf0, 0x21, 0x00


	//----- nvinfo : EIATTR_KPARAM_INFO
	.align		4
.L_51:
        /*0028*/ 	.byte	0x04, 0x17
        /*002a*/ 	.short	(.L_53 - .L_52)
.L_52:
        /*002c*/ 	.word	0x00000000
        /*0030*/ 	.short	0x0003
        /*0032*/ 	.short	0x0030
        /*0034*/ 	.byte	0x00, 0xf0, 0x21, 0x00


	//----- nvinfo : EIATTR_KPARAM_INFO
	.align		4
.L_53:
        /*0038*/ 	.byte	0x04, 0x17
        /*003a*/ 	.short	(.L_55 - .L_54)
.L_54:
        /*003c*/ 	.word	0x00000000
        /*0040*/ 	.short	0x0002
        /*0042*/ 	.short	0x0020
        /*0044*/ 	.byte	0x00, 0xf0, 0x41, 0x00


	//----- nvinfo : EIATTR_KPARAM_INFO
	.align		4
.L_55:
        /*0048*/ 	.byte	0x04, 0x17
        /*004a*/ 	.short	(.L_57 - .L_56)
.L_56:
        /*004c*/ 	.word	0x00000000
        /*0050*/ 	.short	0x0001
        /*0052*/ 	.short	0x0010
        /*0054*/ 	.byte	0x00, 0xf0, 0x41, 0x00


	//----- nvinfo : EIATTR_KPARAM_INFO
	.align		4
.L_57:
        /*0058*/ 	.byte	0x04, 0x17
        /*005a*/ 	.short	(.L_59 - .L_58)
.L_58:
        /*005c*/ 	.word	0x00000000
        /*0060*/ 	.short	0x0000
        /*0062*/ 	.short	0x0000
        /*0064*/ 	.byte	0x00, 0xf0, 0x41, 0x00


	//----- nvinfo : EIATTR_SPARSE_MMA_MASK
	.align		4
.L_59:
        /*0068*/ 	.byte	0x03, 0x50
        /*006a*/ 	.short	0x0000


	//----- nvinfo : EIATTR_MAXREG_COUNT
	.align		4
        /*006c*/ 	.byte	0x03, 0x1b
        /*006e*/ 	.short	0x00ff


	//----- nvinfo : EIATTR_NUM_BARRIERS
	.align		4
        /*0070*/ 	.byte	0x02, 0x4c
        /*0072*/ 	.byte	0x01
	.zero		1


	//----- nvinfo : EIATTR_MERCURY_ISA_VERSION
	.align		4
        /*0074*/ 	.byte	0x03, 0x5f
        /*0076*/ 	.short	0x0101


	//----- nvinfo : EIATTR_VRC_CTA_INIT_COUNT
	.align		4
        /*0078*/ 	.byte	0x02, 0x4a
	.zero		1
	.zero		1


	//----- nvinfo : EIATTR_EXIT_INSTR_OFFSETS
	.align		4
        /*007c*/ 	.byte	0x04, 0x1c
        /*007e*/ 	.short	(.L_61 - .L_60)


	//   ....[0]....
.L_60:
        /*0080*/ 	.word	0x00004d00


	//   ....[1]....
        /*0084*/ 	.word	0x00004ee0


	//   ....[2]....
        /*0088*/ 	.word	0x00004f00


	//----- nvinfo : EIATTR_CRS_STACK_SIZE
	.align		4
.L_61:
        /*008c*/ 	.byte	0x04, 0x1e
        /*008e*/ 	.short	(.L_63 - .L_62)
.L_62:
        /*0090*/ 	.word	0x00000000


	//----- nvinfo : EIATTR_CBANK_PARAM_SIZE
	.align		4
.L_63:
        /*0094*/ 	.byte	0x03, 0x19
        /*0096*/ 	.short	0x0048


	//----- nvinfo : EIATTR_PARAM_CBANK
	.align		4
        /*0098*/ 	.byte	0x04, 0x0a
        /*009a*/ 	.short	(.L_65 - .L_64)
	.align		4
.L_64:
        /*009c*/ 	.word	index@(.nv.constant0._Z21tiled_reg_gemm_kernelILm64ELm64ELm32ELm4ELm4ELm4EEv10MatrixViewS0_S0_mmm)
        /*00a0*/ 	.short	0x0380
        /*00a2*/ 	.short	0x0048


	//----- nvinfo : EIATTR_SW_WAR
	.align		4
.L_65:
        /*00a4*/ 	.byte	0x04, 0x36
        /*00a6*/ 	.short	(.L_67 - .L_66)
.L_66:
        /*00a8*/ 	.word	0x00000008
.L_67:


//--------------------- .nv.info._Z17tiled_gemm_kernelILm16ELm16ELm32EEv10MatrixViewS0_S0_mmm --------------------------
	.section	.nv.info._Z17tiled_gemm_kernelILm16ELm16ELm32EEv10MatrixViewS0_S0_mmm,"",@"SHT_CUDA_INFO"
	.sectionflags	@""
	.align	4


	//----- nvinfo : EIATTR_CUDA_API_VERSION
	.align		4
        /*0000*/ 	.byte	0x04, 0x37
        /*0002*/ 	.short	(.L_69 - .L_68)
.L_68:
        /*0004*/ 	.word	0x00000082


	//----- nvinfo : EIATTR_KPARAM_INFO
	.align		4
.L_69:
        /*0008*/ 	.byte	0x04, 0x17
        /*000a*/ 	.short	(.L_71 - .L_70)
.L_70:
        /*000c*/ 	.word	0x00000000
        /*0010*/ 	.short	0x0005
        /*0012*/ 	.short	0x0040
        /*0014*/ 	.byte	0x00, 0xf0, 0x21, 0x00


	//----- nvinfo : EIATTR_KPARAM_INFO
	.align		4
.L_71:
        /*0018*/ 	.byte	0x04, 0x17
        /*001a*/ 	.short	(.L_73 - .L_72)
.L_72:
        /*001c*/ 	.word	0x00000000
        /*0020*/ 	.short	0x0004
        /*0022*/ 	.short	0x0038
        /*0024*/ 	.byte	0x00, 0xf0, 0x21, 0x00


	//----- nvinfo : EIATTR_KPARAM_INFO
	.align		4
.L_73:
        /*0028*/ 	.byte	0x04, 0x17
        /*002a*/ 	.short	(.L_75 - .L_74)
.L_74:
        /*002c*/ 	.word	0x00000000
        /*0030*/ 	.short	0x0003
        /*0032*/ 	.short	0x0030
        /*0034*/ 	.byte	0x00, 0xf0, 0x21, 0x00


	//----- nvinfo : EIATTR_KPARAM_INFO
	.align		4
.L_75:
        /*0038*/ 	.byte	0x04, 0x17
        /*003a*/ 	.short	(.L_77 - .L_76)
.L_76:
        /*003c*/ 	.word	0x00000000
        /*0040*/ 	.short	0x0002
        /*0042*/ 	.short	0x0020
        /*0044*/ 	.byte	0x00, 0xf0, 0x41, 0x00


	//----- nvinfo : EIATTR_KPARAM_INFO
	.align		4
.L_77:
        /*0048*/ 	.byte	0x04, 0x17
        /*004a*/ 	.short	(.L_79 - .L_78)
.L_78:
        /*004c*/ 	.word	0x00000000
        /*0050*/ 	.short	0x0001
        /*0052*/ 	.short	0x0010
        /*0054*/ 	.byte	0x00, 0xf0, 0x41, 0x00


	//----- nvinfo : EIATTR_KPARAM_INFO
	.align		4
.L_79:
        /*0058*/ 	.byte	0x04, 0x17
        /*005a*/ 	.short	(.L_81 - .L_80)
.L_80:
        /*005c*/ 	.word	0x00000000
        /*0060*/ 	.short	0x0000
        /*0062*/ 	.short	0x0000
        /*0064*/ 	.byte	0x00, 0xf0, 0x41, 0x00


	//----- nvinfo : EIATTR_SPARSE_MMA_MASK
	.align		4
.L_81:
        /*0068*/ 	.byte	0x03, 0x50
        /*006a*/ 	.short	0x0000


	//----- nvinfo : EIATTR_MAXREG_COUNT
	.align		4
        /*006c*/ 	.byte	0x03, 0x1b
        /*006e*/ 	.short	0x00ff


	//----- nvinfo : EIATTR_NUM_BARRIERS
	.align		4
        /*0070*/ 	.byte	0x02, 0x4c
        /*0072*/ 	.byte	0x01
	.zero		1


	//----- nvinfo : EIATTR_MERCURY_ISA_VERSION
	.align		4
        /*0074*/ 	.byte	0x03, 0x5f
        /*0076*/ 	.short	0x0101


	//----- nvinfo : EIATTR_VRC_CTA_INIT_COUNT
	.align		4
        /*0078*/ 	.byte	0x02, 0x4a
	.zero		1
	.zero		1


	//----- nvinfo : EIATTR_EXIT_INSTR_OFFSETS
	.align		4
        /*007c*/ 	.byte	0x04, 0x1c
        /*007e*/ 	.short	(.L_83 - .L_82)


	//   ....[0]....
.L_82:
        /*0080*/ 	.word	0x00000d20


	//   ....[1]....
        /*0084*/ 	.word	0x00000d80


	//----- nvinfo : EIATTR_CRS_STACK_SIZE
	.align		4
.L_83:
        /*0088*/ 	.byte	0x04, 0x1e
        /*008a*/ 	.short	(.L_85 - .L_84)
.L_84:
        /*008c*/ 	.word	0x00000000


	//----- nvinfo : EIATTR_CBANK_PARAM_SIZE
	.align		4
.L_85:
        /*0090*/ 	.byte	0x03, 0x19
        /*0092*/ 	.short	0x0048


	//----- nvinfo : EIATTR_PARAM_CBANK
	.align		4
        /*0094*/ 	.byte	0x04, 0x0a
        /*0096*/ 	.short	(.L_87 - .L_86)
	.align		4
.L_86:
        /*0098*/ 	.word	index@(.nv.constant0._Z17tiled_gemm_kernelILm16ELm16ELm32EEv10MatrixViewS0_S0_mmm)
        /*009c*/ 	.short	0x0380
        /*009e*/ 	.short	0x0048


	//----- nvinfo : EIATTR_SW_WAR
	.align		4
.L_87:
        /*00a0*/ 	.byte	0x04, 0x36
        /*00a2*/ 	.short	(.L_89 - .L_88)
.L_88:
        /*00a4*/ 	.word	0x00000008
.L_89:


//--------------------- .nv.info._Z17naive_gemm_kernelPKfS0_Pfiii --------------------------
	.section	.nv.info._Z17naive_gemm_kernelPKfS0_Pfiii,"",@"SHT_CUDA_INFO"
	.sectionflags	@""
	.align	4


	//----- nvinfo : EIATTR_CUDA_API_VERSION
	.align		4
        /*0000*/ 	.byte	0x04, 0x37
        /*0002*/ 	.short	(.L_91 - .L_90)
.L_90:
        /*0004*/ 	.word	0x00000082


	//----- nvinfo : EIATTR_KPARAM_INFO
	.align		4
.L_91:
        /*0008*/ 	.byte	0x04, 0x17
        /*000a*/ 	.short	(.L_93 - .L_92)
.L_92:
        /*000c*/ 	.word	0x00000000
        /*0010*/ 	.short	0x0005
        /*0012*/ 	.short	0x0020
        /*0014*/ 	.byte	0x00, 0xf0, 0x11, 0x00


	//----- nvinfo : EIATTR_KPARAM_INFO
	.align		4
.L_93:
        /*0018*/ 	.byte	0x04, 0x17
        /*001a*/ 	.short	(.L_95 - .L_94)
.L_94:
        /*001c*/ 	.word	0x00000000
        /*0020*/ 	.short	0x0004
        /*0022*/ 	.short	0x001c
        /*0024*/ 	.byte	0x00, 0xf0, 0x11, 0x00


	//----- nvinfo : EIATTR_KPARAM_INFO
	.align		4
.L_95:
        /*0028*/ 	.byte	0x04, 0x17
        /*002a*/ 	.short	(.L_97 - .L_96)
.L_96:
        /*002c*/ 	.word	0x00000000
        /*0030*/ 	.short	0x0003
        /*0032*/ 	.short	0x0018
        /*0034*/ 	.byte	0x00, 0xf0, 0x11, 0x00


	//----- nvinfo : EIATTR_KPARAM_INFO
	.align		4
.L_97:
        /*0038*/ 	.byte	0x04, 0x17
        /*003a*/ 	.short	(.L_99 - .L_98)
.L_98:
        /*003c*/ 	.word	0x00000000
        /*0040*/ 	.short	0x0002
        /*0042*/ 	.short	0x0010
        /*0044*/ 	.byte	0x00, 0xf5, 0x21, 0x00


	//----- nvinfo : EIATTR_KPARAM_INFO
	.align		4
.L_99:
        /*0048*/ 	.byte	0x04, 0x17
        /*004a*/ 	.short	(.L_101 - .L_100)
.L_100:
        /*004c*/ 	.word	0x00000000
        /*0050*/ 	.short	0x0001
        /*0052*/ 	.short	0x0008
        /*0054*/ 	.byte	0x00, 0xf5, 0x21, 0x00


	//----- nvinfo : EIATTR_KPARAM_INFO
	.align		4
.L_101:
        /*0058*/ 	.byte	0x04, 0x17
        /*005a*/ 	.short	(.L_103 - .L_102)
.L_102:
        /*005c*/ 	.word	0x00000000
        /*0060*/ 	.short	0x0000
        /*0062*/ 	.short	0x0000
        /*0064*/ 	.byte	0x00, 0xf5, 0x21, 0x00


	//----- nvinfo : EIATTR_SPARSE_MMA_MASK
	.align		4
.L_103:
        /*0068*/ 	.byte	0x03, 0x50
        /*006a*/ 	.short	0x0000


	//----- nvinfo : EIATTR_MAXREG_COUNT
	.align		4
        /*006c*/ 	.byte	0x03, 0x1b
        /*006e*/ 	.short	0x00ff


	//----- nvinfo : EIATTR_MERCURY_ISA_VERSION
	.align		4
        /*0070*/ 	.byte	0x03, 0x5f
        /*0072*/ 	.short	0x0101


	//----- nvinfo : EIATTR_VRC_CTA_INIT_COUNT
	.align		4
        /*0074*/ 	.byte	0x02, 0x4a
	.zero		1
	.zero		1


	//----- nvinfo : EIATTR_EXIT_INSTR_OFFSETS
	.align		4
        /*0078*/ 	.byte	0x04, 0x1c
        /*007a*/ 	.short	(.L_105 - .L_104)


	//   ....[0]....
.L_104:
        /*007c*/ 	.word	0x000000c0


	//   ....[1]....
        /*0080*/ 	.word	0x000008e0


	//----- nvinfo : EIATTR_CBANK_PARAM_SIZE
	.align		4
.L_105:
        /*0084*/ 	.byte	0x03, 0x19
        /*0086*/ 	.short	0x0024


	//----- nvinfo : EIATTR_PARAM_CBANK
	.align		4
        /*0088*/ 	.byte	0x04, 0x0a
        /*008a*/ 	.short	(.L_107 - .L_106)
	.align		4
.L_106:
        /*008c*/ 	.word	index@(.nv.constant0._Z17naive_gemm_kernelPKfS0_Pfiii)
        /*0090*/ 	.short	0x0380
        /*0092*/ 	.short	0x0024


	//----- nvinfo : EIATTR_SW_WAR
	.align		4
.L_107:
        /*0094*/ 	.byte	0x04, 0x36
        /*0096*/ 	.short	(.L_109 - .L_108)
.L_108:
        /*0098*/ 	.word	0x00000008
.L_109:


//--------------------- .nv.callgraph             --------------------------
	.section	.nv.callgraph,"",@"SHT_CUDA_CALLGRAPH"
	.align	4
	.sectionentsize	8
	.align		4
        /*0000*/ 	.word	0x00000000
	.align		4
        /*0004*/ 	.word	0xffffffff
	.align		4
        /*0008*/ 	.word	0x00000000
	.align		4
        /*000c*/ 	.word	0xfffffffe
	.align		4
        /*0010*/ 	.word	0x00000000
	.align		4
        /*0014*/ 	.word	0xfffffffd
	.align		4
        /*0018*/ 	.word	0x00000000
	.align		4
        /*001c*/ 	.word	0xfffffffc


//--------------------- .text._Z32tiled_reg_vectorized_gemm_kernelILm64ELm64ELm32ELm4ELm4ELm4EEv10MatrixViewS0_S0_mmm --------------------------
	.section	.text._Z32tiled_reg_vectorized_gemm_kernelILm64ELm64ELm32ELm4ELm4ELm4EEv10MatrixViewS0_S0_mmm,"ax",@progbits
	.align	128
        .global         _Z32tiled_reg_vectorized_gemm_kernelILm64ELm64ELm32ELm4ELm4ELm4EEv10MatrixViewS0_S0_mmm
        .type           _Z32tiled_reg_vectorized_gemm_kernelILm64ELm64ELm32ELm4ELm4ELm4EEv10MatrixViewS0_S0_mmm,@function
        .size           _Z32tiled_reg_vectorized_gemm_kernelILm64ELm64ELm32ELm4ELm4ELm4EEv10MatrixViewS0_S0_mmm,(.L_x_103 - _Z32tiled_reg_vectorized_gemm_kernelILm64ELm64ELm32ELm4ELm4ELm4EEv10MatrixViewS0_S0_mmm)
        .other          _Z32tiled_reg_vectorized_gemm_kernelILm64ELm64ELm32ELm4ELm4ELm4EEv10MatrixViewS0_S0_mmm,@"STO_CUDA_ENTRY STV_DEFAULT"
_Z32tiled_reg_vectorized_gemm_kernelILm64ELm64ELm32ELm4ELm4ELm4EEv10MatrixViewS0_S0_mmm:
.text._Z32tiled_reg_vectorized_gemm_kernelILm64ELm64ELm32ELm4ELm4ELm4EEv10MatrixViewS0_S0_mmm:
[----:B------:R-:W-:Y:S01]  /*0000*/  LDC R1, c[0x0][0x37c] ;  /* 0x0000df00ff017b82 */ /* 0x000fe20000000800 */
[----:B------:R-:W0:Y:S01]  /*0010*/  S2R R0, SR_TID.X ;  /* 0x0000000000007919 */ /* 0x000e220000002100 */
[----:B------:R-:W1:Y:S06]  /*0020*/  LDCU.64 UR6, c[0x0][0x3c0] ;  /* 0x00007800ff0677ac */ /* 0x000e6c0008000a00 */
[----:B------:R-:W2:Y:S01]  /*0030*/  S2UR UR4, SR_CTAID.X ;  /* 0x00000000000479c3 */ /* 0x000ea20000002500 */
[----:B------:R-:W-:Y:S01]  /*0040*/  CS2R R50, SRZ ;  /* 0x0000000000327805 */ /* 0x000fe2000001ff00 */
[----:B------:R-:W3:Y:S01]  /*0050*/  S2R R5, SR_CTAID.Y ;  /* 0x0000000000057919 */ /* 0x000ee20000002600 */
[----:B------:R-:W-:-:S02]  /*0060*/  CS2R R48, SRZ ;  /* 0x0000000000307805 */ /* 0x000fc4000001ff00 */
[----:B------:R-:W-:Y:S02]  /*0070*/  CS2R R46, SRZ ;  /* 0x00000000002e7805 */ /* 0x000fe4000001ff00 */
[----:B------:R-:W-:Y:S01]  /*0080*/  CS2R R56, SRZ ;  /* 0x0000000000387805 */ /* 0x000fe2000001ff00 */
[----:B------:R-:W3:Y:S01]  /*0090*/  S2R R2, SR_TID.Y ;  /* 0x0000000000027919 */ /* 0x000ee20000002200 */
[----:B------:R-:W-:Y:S02]  /*00a0*/  CS2R R54, SRZ ;  /* 0x0000000000367805 */ /* 0x000fe4000001ff00 */
[----:B------:R-:W-:Y:S02]  /*00b0*/  CS2R R44, SRZ ;  /* 0x00000000002c7805 */ /* 0x000fe4000001ff00 */
[----:B------:R-:W-:Y:S02]  /*00c0*/  CS2R R42, SRZ ;  /* 0x00000000002a7805 */ /* 0x000fe4000001ff00 */
[----:B------:R-:W-:Y:S01]  /*00d0*/  CS2R R52, SRZ ;  /* 0x0000000000347805 */ /* 0x000fe2000001ff00 */
[----:B------:R-:W4:Y:S01]  /*00e0*/  LDCU.64 UR14, c[0x0][0x358] ;  /* 0x00006b00ff0e77ac */ /* 0x000f220008000a00 */
[----:B-1----:R-:W-:-:S04]  /*00f0*/  UIADD3 UR9, UP0, UPT, UR6, 0x1f, URZ ;  /* 0x0000001f06097890 */ /* 0x002fc8000ff1e0ff */
[----:B------:R-:W-:Y:S02]  /*0100*/  UIADD3.X UR10, UPT, UPT, URZ, UR7, URZ, UP0, !UPT ;  /* 0x00000007ff0a7290 */ /* 0x000fe400087fe4ff */
[----:B------:R-:W-:Y:S02]  /*0110*/  UISETP.GE.U32.AND UP0, UPT, UR9, 0x20, UPT ;  /* 0x000000200900788c */ /* 0x000fe4000bf06070 */
[----:B--2---:R-:W-:Y:S02]  /*0120*/  UIMAD.WIDE.U32 UR4, UR4, 0x40, URZ ;  /* 0x00000040040478a5 */ /* 0x004fe4000f8e00ff */
[----:B------:R-:W-:Y:S01]  /*0130*/  UISETP.GE.U32.AND.EX UP0, UPT, UR10, URZ, UPT, UP0 ;  /* 0x000000ff0a00728c */ /* 0x000fe2000bf06100 */
[----:B0-----:R-:W-:-:S04]  /*0140*/  SHF.L.U32 R38, R0, 0x2, RZ ;  /* 0x0000000200267819 */ /* 0x001fc800000006ff */
[----:B------:R-:W-:Y:S02]  /*0150*/  IADD3 R3, P0, PT, R38, UR4, RZ ;  /* 0x0000000426037c10 */ /* 0x000fe4000ff1e0ff */
[----:B---3--:R-:W-:Y:S02]  /*0160*/  LEA R5, R5, R2, 0x4 ;  /* 0x0000000205057211 */ /* 0x008fe400078e20ff */
[----:B------:R-:W-:Y:S02]  /*0170*/  IADD3.X R29, PT, PT, RZ, UR5, RZ, P0, !PT ;  /* 0x00000005ff1d7c10 */ /* 0x000fe400087fe4ff */
[----:B------:R-:W-:Y:S01]  /*0180*/  SHF.L.U32 R39, R5, 0x2, RZ ;  /* 0x0000000205277819 */ /* 0x000fe200000006ff */
[----:B----4-:R-:W-:Y:S06]  /*0190*/  BRA.U !UP0, `(.L_x_0) ;  /* 0x0000004108e87547 */ /* 0x010fec000b800000 */
[----:B------:R-:W0:Y:S01]  /*01a0*/  S2UR UR8, SR_CgaCtaId ;  /* 0x00000000000879c3 */ /* 0x000e220000008800 */
[----:B------:R-:W1:Y:S01]  /*01b0*/  LDCU UR12, c[0x0][0x394] ;  /* 0x00007280ff0c77ac */ /* 0x000e620008000800 */
[C---:B------:R-:W-:Y:S01]  /*01c0*/  IMAD R33, R2.reuse, -0x3, R39 ;  /* 0xfffffffd02217824 */ /* 0x040fe200078e0227 */
[C---:B------:R-:W-:Y:S01]  /*01d0*/  IADD3 R32, PT, PT, R2.reuse, 0x10, RZ ;  /* 0x0000001002207810 */ /* 0x040fe20007ffe0ff */
[----:B------:R-:W-:Y:S01]  /*01e0*/  HFMA2 R50, -RZ, RZ, 0, 0 ;  /* 0x00000000ff327431 */ /* 0x000fe200000001ff */
[----:B------:R-:W2:Y:S01]  /*01f0*/  LDCU UR11, c[0x0][0x384] ;  /* 0x00007080ff0b77ac */ /* 0x000ea20008000800 */
[----:B------:R-:W-:Y:S02]  /*0200*/  LEA R37, R2, R38, 0x5 ;  /* 0x0000002602257211 */ /* 0x000fe400078e28ff */
[C---:B------:R-:W-:Y:S01]  /*0210*/  IADD3 R7, PT, PT, R33.reuse, 0x30, RZ ;  /* 0x0000003021077810 */ /* 0x040fe20007ffe0ff */
[----:B------:R-:W-:Y:S01]  /*0220*/  UMOV UR5, 0x400 ;  /* 0x0000040000057882 */ /* 0x000fe20000000000 */
[C---:B------:R-:W-:Y:S01]  /*0230*/  IADD3 R35, PT, PT, R33.reuse, 0x20, RZ ;  /* 0x0000002021237810 */ /* 0x040fe20007ffe0ff */
[----:B------:R-:W-:Y:S01]  /*0240*/  USHF.R.U64 UR9, UR9, 0x5, UR10 ;  /* 0x0000000509097899 */ /* 0x000fe2000800120a */
[----:B------:R-:W-:Y:S01]  /*0250*/  IADD3 R5, PT, PT, R33, 0x10, RZ ;  /* 0x0000001021057810 */ /* 0x000fe20007ffe0ff */
[----:B------:R-:W-:Y:S01]  /*0260*/  USHF.R.U32.HI UR10, URZ, 0x5, UR10 ;  /* 0x00000005ff0a7899 */ /* 0x000fe2000801160a */
[----:B------:R-:W-:Y:S01]  /*0270*/  UMOV UR6, URZ ;  /* 0x000000ff00067c82 */ /* 0x000fe20008000000 */
[----:B------:R-:W-:Y:S01]  /*0280*/  UMOV UR7, URZ ;  /* 0x000000ff00077c82 */ /* 0x000fe20008000000 */
[----:B------:R-:W3:Y:S01]  /*0290*/  LDCU UR13, c[0x0][0x384] ;  /* 0x00007080ff0d77ac */ /* 0x000ee20008000800 */
[----:B-1----:R-:W-:-:S02]  /*02a0*/  IMAD R32, R32, UR12, RZ ;  /* 0x0000000c20207c24 */ /* 0x002fc4000f8e02ff */
[----:B------:R-:W-:Y:S01]  /*02b0*/  IMAD R28, R2, UR12, RZ ;  /* 0x0000000c021c7c24 */ /* 0x000fe2000f8e02ff */
[----:B------:R-:W1:Y:S01]  /*02c0*/  LDCU.64 UR16, c[0x0][0x388] ;  /* 0x00007100ff1077ac */ /* 0x000e620008000a00 */
[----:B--2---:R-:W-:Y:S01]  /*02d0*/  IMAD R33, R33, UR11, R38 ;  /* 0x0000000b21217c24 */ /* 0x004fe2000f8e0226 */
[C---:B------:R-:W-:Y:S01]  /*02e0*/  IADD3 R30, PT, PT, R38.reuse, UR4, R32 ;  /* 0x00000004261e7c10 */ /* 0x040fe2000fffe020 */
[--C-:B------:R-:W-:Y:S01]  /*02f0*/  IMAD R36, R7, UR11, R38.reuse ;  /* 0x0000000b07247c24 */ /* 0x100fe2000f8e0226 */
[----:B0-----:R-:W-:Y:S01]  /*0300*/  ULEA UR5, UR8, UR5, 0x18 ;  /* 0x0000000508057291 */ /* 0x001fe2000f8ec0ff */
[----:B------:R-:W-:Y:S01]  /*0310*/  IMAD R35, R35, UR11, R38 ;  /* 0x0000000b23237c24 */ /* 0x000fe2000f8e0226 */
[----:B------:R-:W-:Y:S01]  /*0320*/  IADD3 R31, PT, PT, R38, UR4, R28 ;  /* 0x00000004261f7c10 */ /* 0x000fe2000fffe01c */
[----:B------:R-:W-:Y:S01]  /*0330*/  IMAD R34, R5, UR11, R38 ;  /* 0x0000000b05227c24 */ /* 0x000fe2000f8e0226 */
[----:B------:R-:W0:Y:S02]  /*0340*/  LDCU.64 UR18, c[0x0][0x398] ;  /* 0x00007300ff1277ac */ /* 0x000e240008000a00 */
[----:B------:R-:W-:Y:S01]  /*0350*/  LEA R37, R37, UR5, 0x2 ;  /* 0x0000000525257c11 */ /* 0x000fe2000f8e10ff */
[----:B------:R-:W-:Y:S01]  /*0360*/  UMOV UR4, URZ ;  /* 0x000000ff00047c82 */ /* 0x000fe20008000000 */
[----:B---3--:R-:W-:-:S05]  /*0370*/  UMOV UR5, URZ ;  /* 0x000000ff00057c82 */ /* 0x008fca0008000000 */
.L_x_20:
[----:B------:R-:W-:Y:S01]  /*0380*/  ISETP.GT.U32.AND P0, PT, R2, 0x3f, PT ;  /* 0x0000003f0200780c */ /* 0x000fe20003f04070 */
[----:B------:R-:W-:Y:S04]  /*0390*/  BSSY.RECONVERGENT B1, `(.L_x_1) ;  /* 0x000013e000017945 */ /* 0x000fe80003800200 */
[----:B------:R-:W-:Y:S08]  /*03a0*/  BSSY.RELIABLE B0, `(.L_x_2) ;  /* 0x00000d2000007945 */ /* 0x000ff00003800100 */
[----:B------:R-:W-:Y:S05]  /*03b0*/  @P0 BRA `(.L_x_3) ;  /* 0x0000000c00340947 */ /* 0x000fea0003800000 */
[----:B------:R-:W2:Y:S01]  /*03c0*/  S2R R5, SR_CTAID.Y ;  /* 0x0000000000057919 */ /* 0x000ea20000002600 */
[----:B------:R-:W3:Y:S01]  /*03d0*/  LDC.64 R8, c[0x0][0x3c0] ;  /* 0x0000f000ff087b82 */ /* 0x000ee20000000a00 */
[----:B------:R-:W-:Y:S01]  /*03e0*/  ISETP.GE.U32.AND P0, PT, R0, 0x8, PT ;  /* 0x000000080000780c */ /* 0x000fe20003f06070 */
[----:B------:R-:W-:Y:S01]  /*03f0*/  BSSY.RECONVERGENT B2, `(.L_x_4) ;  /* 0x0000032000027945 */ /* 0x000fe20003800200 */
[----:B------:R-:W-:Y:S02]  /*0400*/  MOV R4, UR7 ;  /* 0x0000000700047c02 */ /* 0x000fe40008000f00 */
[----:B------:R-:W-:-:S03]  /*0410*/  IADD3 R13, P2, PT, R38, UR6, RZ ;  /* 0x00000006260d7c10 */ /* 0x000fc6000ff5e0ff */
[----:B------:R-:W4:Y:S01]  /*0420*/  LDC.64 R10, c[0x0][0x3b0] ;  /* 0x0000ec00ff0a7b82 */ /* 0x000f220000000a00 */
[----:B------:R-:W-:Y:S02]  /*0430*/  IADD3 R14, P3, PT, R13, 0x3, RZ ;  /* 0x000000030d0e7810 */ /* 0x000fe40007f7e0ff */
[----:B------:R-:W-:-:S04]  /*0440*/  IADD3.X R15, PT, PT, RZ, UR7, RZ, P2, !PT ;  /* 0x00000007ff0f7c10 */ /* 0x000fc800097fe4ff */
[----:B------:R-:W-:Y:S02]  /*0450*/  IADD3.X R16, PT, PT, RZ, R15, RZ, P3, !PT ;  /* 0x0000000fff107210 */ /* 0x000fe40001ffe4ff */
[----:B---3--:R-:W-:-:S04]  /*0460*/  ISETP.GT.U32.AND P1, PT, R8, UR6, PT ;  /* 0x0000000608007c0c */ /* 0x008fc8000bf24070 */
[----:B------:R-:W-:Y:S02]  /*0470*/  ISETP.LT.U32.AND.EX P0, PT, R4, R9, !P0, P1 ;  /* 0x000000090400720c */ /* 0x000fe40004701110 */
[----:B--2---:R-:W-:-:S04]  /*0480*/  LEA R12, R5, R2, 0x6 ;  /* 0x00000002050c7211 */ /* 0x004fc800078e30ff */
[----:B----4-:R-:W-:-:S04]  /*0490*/  ISETP.LT.U32.AND P1, PT, R12, R10, PT ;  /* 0x0000000a0c00720c */ /* 0x010fc80003f21070 */
[----:B------:R-:W-:-:S13]  /*04a0*/  ISETP.LT.U32.AND.EX P0, PT, RZ, R11, P0, P1 ;  /* 0x0000000bff00720c */ /* 0x000fda0000701110 */
[----:B------:R-:W-:Y:S05]  /*04b0*/  @!P0 BRA `(.L_x_5) ;  /* 0x0000000000948947 */ /* 0x000fea0003800000 */
[----:B------:R-:W-:-:S04]  /*04c0*/  ISETP.GE.U32.AND P0, PT, R14, R8, PT ;  /* 0x000000080e00720c */ /* 0x000fc80003f06070 */
[----:B------:R-:W-:-:S13]  /*04d0*/  ISETP.GE.U32.AND.EX P0, PT, R16, R9, PT, P0 ;  /* 0x000000091000720c */ /* 0x000fda0003f06100 */
[----:B------:R-:W-:Y:S05]  /*04e0*/  @!P0 BRA `(.L_x_6) ;  /* 0x0000000000788947 */ /* 0x000fea0003800000 */
[CC--:B------:R-:W-:Y:S01]  /*04f0*/  ISETP.GE.U32.AND P0, PT, R13.reuse, R8.reuse, PT ;  /* 0x000000080d00720c */ /* 0x0c0fe20003f06070 */
[----:B------:R-:W-:Y:S01]  /*0500*/  IMAD R4, R2, -0x3, R39 ;  /* 0xfffffffd02047824 */ /* 0x000fe200078e0227 */
[----:B------:R-:W-:Y:S01]  /*0510*/  IADD3 R5, P3, PT, R13, 0x1, RZ ;  /* 0x000000010d057810 */ /* 0x000fe20007f7e0ff */
[----:B------:R-:W-:Y:S01]  /*0520*/  USHF.R.S32.HI UR8, URZ, 0x1f, UR5 ;  /* 0x0000001fff087899 */ /* 0x000fe20008011405 */
[----:B------:R-:W-:Y:S02]  /*0530*/  ISETP.GE.U32.AND.EX P0, PT, R15, R9, PT, P0 ;  /* 0x000000090f00720c */ /* 0x000fe40003f06100 */
[----:B------:R-:W-:Y:S01]  /*0540*/  ISETP.GE.U32.AND P2, PT, R5, R8, PT ;  /* 0x000000080500720c */ /* 0x000fe20003f46070 */
[----:B------:R-:W-:Y:S01]  /*0550*/  IMAD R5, R4, UR13, RZ ;  /* 0x0000000d04057c24 */ /* 0x000fe2000f8e02ff */
[----:B------:R-:W-:Y:S02]  /*0560*/  IADD3 R7, P4, PT, R13, 0x2, RZ ;  /* 0x000000020d077810 */ /* 0x000fe40007f9e0ff */
[----:B------:R-:W-:-:S02]  /*0570*/  IADD3.X R20, PT, PT, RZ, R15, RZ, P3, !PT ;  /* 0x0000000fff147210 */ /* 0x000fc40001ffe4ff */
[----:B------:R-:W-:Y:S02]  /*0580*/  ISETP.GE.U32.AND P1, PT, R7, R8, PT ;  /* 0x000000080700720c */ /* 0x000fe40003f26070 */
[----:B------:R-:W-:Y:S02]  /*0590*/  IADD3.X R6, PT, PT, RZ, R15, RZ, P4, !PT ;  /* 0x0000000fff067210 */ /* 0x000fe400027fe4ff */
[----:B------:R-:W-:Y:S01]  /*05a0*/  SHF.R.S32.HI R4, RZ, 0x1f, R5 ;  /* 0x0000001fff047819 */ /* 0x000fe20000011405 */
[----:B------:R-:W2:Y:S01]  /*05b0*/  @!P0 LDC.64 R18, c[0x0][0x388] ;  /* 0x0000e200ff128b82 */ /* 0x000ea20000000a00 */
[----:B------:R-:W-:Y:S02]  /*05c0*/  IADD3 R5, P3, P4, R5, UR5, R38 ;  /* 0x0000000505057c10 */ /* 0x000fe4000fc7e026 */
[-C--:B------:R-:W-:Y:S01]  /*05d0*/  ISETP.GE.U32.AND.EX P2, PT, R20, R9.reuse, PT, P2 ;  /* 0x000000091400720c */ /* 0x080fe20003f46120 */
[----:B------:R-:W-:Y:S01]  /*05e0*/  HFMA2 R20, -RZ, RZ, 0, 0 ;  /* 0x00000000ff147431 */ /* 0x000fe200000001ff */
[----:B------:R-:W-:-:S02]  /*05f0*/  ISETP.GE.U32.AND.EX P1, PT, R6, R9, PT, P1 ;  /* 0x000000090600720c */ /* 0x000fc40003f26110 */
[----:B------:R-:W-:Y:S02]  /*0600*/  IADD3.X R4, PT, PT, R4, UR8, RZ, P3, P4 ;  /* 0x0000000804047c10 */ /* 0x000fe40009fe84ff */
[C---:B-1----:R-:W-:Y:S02]  /*0610*/  LEA R6, P3, R5.reuse, UR16, 0x2 ;  /* 0x0000001005067c11 */ /* 0x042fe4000f8610ff */
[----:B------:R-:W-:Y:S02]  /*0620*/  MOV R22, RZ ;  /* 0x000000ff00167202 */ /* 0x000fe40000000f00 */
[----:B------:R-:W-:Y:S02]  /*0630*/  LEA.HI.X R7, R5, UR17, R4, 0x2, P3 ;  /* 0x0000001105077c11 */ /* 0x000fe400098f1404 */
[----:B------:R-:W-:-:S03]  /*0640*/  CS2R R4, SRZ ;  /* 0x0000000000047805 */ /* 0x000fc6000001ff00 */
[----:B------:R-:W3:Y:S04]  /*0650*/  @!P2 LDG.E R22, desc[UR14][R6.64+0x4] ;  /* 0x0000040e0616a981 */ /* 0x000ee8000c1e1900 */
[----:B------:R-:W4:Y:S01]  /*0660*/  @!P1 LDG.E R4, desc[UR14][R6.64+0x8] ;  /* 0x0000080e06049981 */ /* 0x000f22000c1e1900 */
[----:B--2---:R-:W-:-:S05]  /*0670*/  @!P0 IMAD.WIDE R18, R33, 0x4, R18 ;  /* 0x0000000421128825 */ /* 0x004fca00078e0212 */
[----:B------:R-:W2:Y:S04]  /*0680*/  @!P0 LDG.E R20, desc[UR14][R18.64] ;  /* 0x0000000e12148981 */ /* 0x000ea8000c1e1900 */
[----:B---3--:R3:W-:Y:S04]  /*0690*/  STS [R37+0x4], R22 ;  /* 0x0000041625007388 */ /* 0x0087e80000000800 */
[----:B----4-:R3:W-:Y:S04]  /*06a0*/  STS.64 [R37+0x8], R4 ;  /* 0x0000080425007388 */ /* 0x0107e80000000a00 */
[----:B--2---:R3:W-:Y:S01]  /*06b0*/  STS [R37], R20 ;  /* 0x0000001425007388 */ /* 0x0047e20000000800 */
[----:B------:R-:W-:Y:S05]  /*06c0*/  BRA `(.L_x_5) ;  /* 0x0000000000107947 */ /* 0x000fea0003800000 */
.L_x_6:
[----:B------:R-:W2:Y:S02]  /*06d0*/  LDC.64 R4, c[0x0][0x388] ;  /* 0x0000e200ff047b82 */ /* 0x000ea40000000a00 */
[----:B--2---:R-:W-:-:S06]  /*06e0*/  IMAD.WIDE R4, R33, 0x4, R4 ;  /* 0x0000000421047825 */ /* 0x004fcc00078e0204 */
[----:B------:R-:W2:Y:S04]  /*06f0*/  LDG.E.128 R4, desc[UR14][R4.64] ;  /* 0x0000000e04047981 */ /* 0x000ea8000c1e1d00 */
[----:B--2---:R2:W-:Y:S02]  /*0700*/  STS.128 [R37], R4 ;  /* 0x0000000425007388 */ /* 0x0045e40000000c00 */
.L_x_5:
[----:B01----:R-:W-:Y:S05]  /*0710*/  BSYNC.RECONVERGENT B2 ;  /* 0x0000000000027941 */ /* 0x003fea0003800200 */
.L_x_4:
[----:B------:R-:W-:-:S13]  /*0720*/  ISETP.GT.U32.AND P0, PT, R2, 0x2f, PT ;  /* 0x0000002f0200780c */ /* 0x000fda0003f04070 */
[----:B------:R-:W-:Y:S05]  /*0730*/  @P0 BRA `(.L_x_3) ;  /* 0x0000000800540947 */ /* 0x000fea0003800000 */
[----:B--23--:R-:W-:Y:S01]  /*0740*/  IADD3 R5, P0, PT, R12, 0x10, RZ ;  /* 0x000000100c057810 */ /* 0x00cfe20007f1e0ff */
[----:B------:R-:W-:Y:S01]  /*0750*/  BSSY.RECONVERGENT B2, `(.L_x_7) ;  /* 0x000002f000027945 */ /* 0x000fe20003800200 */
[----:B------:R-:W-:Y:S02]  /*0760*/  MOV R6, UR7 ;  /* 0x0000000700067c02 */ /* 0x000fe40008000f00 */
[----:B------:R-:W-:Y:S02]  /*0770*/  ISETP.GE.U32.AND P1, PT, R5, R10, PT ;  /* 0x0000000a0500720c */ /* 0x000fe40003f26070 */
[----:B------:R-:W-:Y:S02]  /*0780*/  IADD3.X R4, PT, PT, RZ, RZ, RZ, P0, !PT ;  /* 0x000000ffff047210 */ /* 0x000fe400007fe4ff */
[----:B------:R-:W-:Y:S02]  /*0790*/  ISETP.LE.U32.AND P0, PT, R8, UR6, PT ;  /* 0x0000000608007c0c */ /* 0x000fe4000bf03070 */
[----:B------:R-:W-:-:S04]  /*07a0*/  ISETP.GE.U32.AND.EX P1, PT, R4, R11, PT, P1 ;  /* 0x0000000b0400720c */ /* 0x000fc80003f26110 */
[----:B------:R-:W-:-:S04]  /*07b0*/  ISETP.GE.U32.OR.EX P1, PT, R6, R9, P1, P0 ;  /* 0x000000090600720c */ /* 0x000fc80000f26500 */
[----:B------:R-:W-:-:S13]  /*07c0*/  ISETP.GT.U32.OR P1, PT, R0, 0x7, P1 ;  /* 0x000000070000780c */ /* 0x000fda0000f24470 */
[----:B------:R-:W-:Y:S05]  /*07d0*/  @P1 BRA `(.L_x_8) ;  /* 0x0000000000981947 */ /* 0x000fea0003800000 */
[----:B------:R-:W-:-:S04]  /*07e0*/  ISETP.GE.U32.AND P1, PT, R14, R8, PT ;  /* 0x000000080e00720c */ /* 0x000fc80003f26070 */
[----:B------:R-:W-:-:S13]  /*07f0*/  ISETP.GE.U32.AND.EX P1, PT, R16, R9, PT, P1 ;  /* 0x000000091000720c */ /* 0x000fda0003f26110 */
[----:B------:R-:W-:Y:S05]  /*0800*/  @!P1 BRA `(.L_x_9) ;  /* 0x00000000007c9947 */ /* 0x000fea0003800000 */
[CC--:B------:R-:W-:Y:S01]  /*0810*/  ISETP.GE.U32.AND P1, PT, R13.reuse, R8.reuse, PT ;  /* 0x000000080d00720c */ /* 0x0c0fe20003f26070 */
[----:B------:R-:W-:Y:S01]  /*0820*/  IMAD R4, R2, -0x3, R39 ;  /* 0xfffffffd02047824 */ /* 0x000fe200078e0227 */
[----:B------:R-:W-:Y:S01]  /*0830*/  IADD3 R5, P4, PT, R13, 0x1, RZ ;  /* 0x000000010d057810 */ /* 0x000fe20007f9e0ff */
[----:B------:R-:W-:Y:S01]  /*0840*/  USHF.R.S32.HI UR8, URZ, 0x1f, UR5 ;  /* 0x0000001fff087899 */ /* 0x000fe20008011405 */
[----:B------:R-:W-:Y:S01]  /*0850*/  ISETP.GE.U32.AND.EX P1, PT, R15, R9, PT, P1 ;  /* 0x000000090f00720c */ /* 0x000fe20003f26110 */
[----:B------:R-:W-:Y:S01]  /*0860*/  HFMA2 R22, -RZ, RZ, 0, 0 ;  /* 0x00000000ff167431 */ /* 0x000fe200000001ff */
[----:B------:R-:W-:Y:S02]  /*0870*/  IADD3 R4, PT, PT, R4, 0x10, RZ ;  /* 0x0000001004047810 */ /* 0x000fe40007ffe0ff */
[----:B------:R-:W-:Y:S02]  /*0880*/  ISETP.GE.U32.AND P2, PT, R5, R8, PT ;  /* 0x000000080500720c */ /* 0x000fe40003f46070 */
[----:B------:R-:W-:Y:S01]  /*0890*/  IADD3 R7, P5, PT, R13, 0x2, RZ ;  /* 0x000000020d077810 */ /* 0x000fe20007fbe0ff */
[----:B------:R-:W-:Y:S01]  /*08a0*/  IMAD R5, R4, UR13, RZ ;  /* 0x0000000d04057c24 */ /* 0x000fe2000f8e02ff */
[----:B------:R-:W-:-:S02]  /*08b0*/  IADD3.X R6, PT, PT, RZ, R15, RZ, P4, !PT ;  /* 0x0000000fff067210 */ /* 0x000fc400027fe4ff */
[----:B------:R-:W-:Y:S02]  /*08c0*/  ISETP.GE.U32.AND P3, PT, R7, R8, PT ;  /* 0x000000080700720c */ /* 0x000fe40003f66070 */
[----:B------:R-:W-:Y:S01]  /*08d0*/  IADD3.X R20, PT, PT, RZ, R15, RZ, P5, !PT ;  /* 0x0000000fff147210 */ /* 0x000fe20002ffe4ff */
[----:B------:R-:W0:Y:S01]  /*08e0*/  @!P1 LDC.64 R18, c[0x0][0x388] ;  /* 0x0000e200ff129b82 */ /* 0x000e220000000a00 */
[----:B------:R-:W-:Y:S02]  /*08f0*/  SHF.R.S32.HI R4, RZ, 0x1f, R5 ;  /* 0x0000001fff047819 */ /* 0x000fe40000011405 */
[----:B------:R-:W-:Y:S02]  /*0900*/  IADD3 R5, P4, P5, R5, UR5, R38 ;  /* 0x0000000505057c10 */ /* 0x000fe4000fd9e026 */
[-C--:B------:R-:W-:Y:S02]  /*0910*/  ISETP.GE.U32.AND.EX P2, PT, R6, R9.reuse, PT, P2 ;  /* 0x000000090600720c */ /* 0x080fe40003f46120 */
[----:B------:R-:W-:-:S02]  /*0920*/  ISETP.GE.U32.AND.EX P3, PT, R20, R9, PT, P3 ;  /* 0x000000091400720c */ /* 0x000fc40003f66130 */
[----:B------:R-:W-:Y:S02]  /*0930*/  IADD3.X R4, PT, PT, R4, UR8, RZ, P4, P5 ;  /* 0x0000000804047c10 */ /* 0x000fe4000a7ea4ff */
[C---:B------:R-:W-:Y:S02]  /*0940*/  LEA R6, P4, R5.reuse, UR16, 0x2 ;  /* 0x0000001005067c11 */ /* 0x040fe4000f8810ff */
[----:B------:R-:W-:Y:S02]  /*0950*/  MOV R20, RZ ;  /* 0x000000ff00147202 */ /* 0x000fe40000000f00 */
[----:B------:R-:W-:Y:S02]  /*0960*/  LEA.HI.X R7, R5, UR17, R4, 0x2, P4 ;  /* 0x0000001105077c11 */ /* 0x000fe4000a0f1404 */
[----:B------:R-:W-:-:S03]  /*0970*/  CS2R R4, SRZ ;  /* 0x0000000000047805 */ /* 0x000fc6000001ff00 */
[----:B------:R-:W2:Y:S01]  /*0980*/  @!P2 LDG.E R22, desc[UR14][R6.64+0x4] ;  /* 0x0000040e0616a981 */ /* 0x000ea2000c1e1900 */
[----:B0-----:R-:W-:-:S03]  /*0990*/  @!P1 IMAD.WIDE R18, R34, 0x4, R18 ;  /* 0x0000000422129825 */ /* 0x001fc600078e0212 */
[----:B------:R-:W3:Y:S04]  /*09a0*/  @!P3 LDG.E R4, desc[UR14][R6.64+0x8] ;  /* 0x0000080e0604b981 */ /* 0x000ee8000c1e1900 */
[----:B------:R-:W4:Y:S04]  /*09b0*/  @!P1 LDG.E R20, desc[UR14][R18.64] ;  /* 0x0000000e12149981 */ /* 0x000f28000c1e1900 */
[----:B--2---:R0:W-:Y:S04]  /*09c0*/  STS [R37+0x804], R22 ;  /* 0x0008041625007388 */ /* 0x0041e80000000800 */
[----:B---3--:R0:W-:Y:S04]  /*09d0*/  STS.64 [R37+0x808], R4 ;  /* 0x0008080425007388 */ /* 0x0081e80000000a00 */
[----:B----4-:R0:W-:Y:S01]  /*09e0*/  STS [R37+0x800], R20 ;  /* 0x0008001425007388 */ /* 0x0101e20000000800 */
[----:B------:R-:W-:Y:S05]  /*09f0*/  BRA `(.L_x_8) ;  /* 0x0000000000107947 */ /* 0x000fea0003800000 */
.L_x_9:
[----:B------:R-:W0:Y:S02]  /*0a00*/  LDC.64 R4, c[0x0][0x388] ;  /* 0x0000e200ff047b82 */ /* 0x000e240000000a00 */
[----:B0-----:R-:W-:-:S06]  /*0a10*/  IMAD.WIDE R4, R34, 0x4, R4 ;  /* 0x0000000422047825 */ /* 0x001fcc00078e0204 */
[----:B------:R-:W2:Y:S04]  /*0a20*/  LDG.E.128 R4, desc[UR14][R4.64] ;  /* 0x0000000e04047981 */ /* 0x000ea8000c1e1d00 */
[----:B--2---:R1:W-:Y:S02]  /*0a30*/  STS.128 [R37+0x800], R4 ;  /* 0x0008000425007388 */ /* 0x0043e40000000c00 */
.L_x_8:
[----:B------:R-:W-:Y:S05]  /*0a40*/  BSYNC.RECONVERGENT B2 ;  /* 0x0000000000027941 */ /* 0x000fea0003800200 */
.L_x_7:
[----:B------:R-:W-:-:S13]  /*0a50*/  ISETP.GT.U32.AND P1, PT, R2, 0x1f, PT ;  /* 0x0000001f0200780c */ /* 0x000fda0003f24070 */
[----:B------:R-:W-:Y:S05]  /*0a60*/  @P1 BREAK.RELIABLE B0 ;  /* 0x0000000000001942 */ /* 0x000fea0003800100 */
[----:B------:R-:W-:Y:S05]  /*0a70*/  @P1 BRA `(.L_x_10) ;  /* 0x0000000c003c1947 */ /* 0x000fea0003800000 */
[----:B01----:R-:W-:Y:S01]  /*0a80*/  IADD3 R5, P2, PT, R12, 0x20, RZ ;  /* 0x000000200c057810 */ /* 0x003fe20007f5e0ff */
[----:B------:R-:W-:Y:S01]  /*0a90*/  BSSY.RECONVERGENT B2, `(.L_x_11) ;  /* 0x000002e000027945 */ /* 0x000fe20003800200 */
[----:B------:R-:W-:Y:S02]  /*0aa0*/  MOV R6, UR7 ;  /* 0x0000000700067c02 */ /* 0x000fe40008000f00 */
[----:B------:R-:W-:Y:S02]  /*0ab0*/  ISETP.GE.U32.AND P1, PT, R5, R10, PT ;  /* 0x0000000a0500720c */ /* 0x000fe40003f26070 */
[----:B------:R-:W-:-:S04]  /*0ac0*/  IADD3.X R4, PT, PT, RZ, RZ, RZ, P2, !PT ;  /* 0x000000ffff047210 */ /* 0x000fc800017fe4ff */
        /* <DEDUP_REMOVED lines=38> */
.L_x_13:
[----:B------:R-:W0:Y:S02]  /*0d30*/  LDC.64 R4, c[0x0][0x388] ;  /* 0x0000e200ff047b82 */ /* 0x000e240000000a00 */
[----:B0-----:R-:W-:-:S06]  /*0d40*/  IMAD.WIDE R4, R35, 0x4, R4 ;  /* 0x0000000423047825 */ /* 0x001fcc00078e0204 */
[----:B------:R-:W2:Y:S04]  /*0d50*/  LDG.E.128 R4, desc[UR14][R4.64] ;  /* 0x0000000e04047981 */ /* 0x000ea8000c1e1d00 */
[----:B--2---:R0:W-:Y:S02]  /*0d60*/  STS.128 [R37+0x1000], R4 ;  /* 0x0010000425007388 */ /* 0x0041e40000000c00 */
.L_x_12:
[----:B------:R-:W-:Y:S05]  /*0d70*/  BSYNC.RECONVERGENT B2 ;  /* 0x0000000000027941 */ /* 0x000fea0003800200 */
.L_x_11:
[----:B01----:R-:W-:Y:S01]  /*0d80*/  IADD3 R5, P2, PT, R12, 0x30, RZ ;  /* 0x000000300c057810 */ /* 0x003fe20007f5e0ff */
[----:B------:R-:W-:Y:S01]  /*0d90*/  BSSY.RECONVERGENT B2, `(.L_x_3) ;  /* 0x000002f000027945 */ /* 0x000fe20003800200 */
[----:B------:R-:W-:Y:S02]  /*0da0*/  MOV R6, UR7 ;  /* 0x0000000700067c02 */ /* 0x000fe40008000f00 */
[----:B------:R-:W-:Y:S02]  /*0db0*/  ISETP.GE.U32.AND P1, PT, R5, R10, PT ;  /* 0x0000000a0500720c */ /* 0x000fe40003f26070 */
[----:B------:R-:W-:-:S04]  /*0dc0*/  IADD3.X R4, PT, PT, RZ, RZ, RZ, P2, !PT ;  /* 0x000000ffff047210 */ /* 0x000fc800017fe4ff */
[----:B------:R-:W-:-:S04]  /*0dd0*/  ISETP.GE.U32.AND.EX P1, PT, R4, R11, PT, P1 ;  /* 0x0000000b0400720c */ /* 0x000fc80003f26110 */
[----:B------:R-:W-:-:S04]  /*0de0*/  ISETP.GE.U32.OR.EX P1, PT, R6, R9, P1, P0 ;  /* 0x000000090600720c */ /* 0x000fc80000f26500 */
[----:B------:R-:W-:-:S04]  /*0df0*/  ISETP.GT.U32.OR P1, PT, R2, 0xf, P1 ;  /* 0x0000000f0200780c */ /* 0x000fc80000f24470 */
        /* <DEDUP_REMOVED lines=10> */
[----:B------:R-:W-:Y:S02]  /*0ea0*/  IADD3 R6, PT, PT, R6, 0x30, RZ ;  /* 0x0000003006067810 */ /* 0x000fe40007ffe0ff */
[----:B------:R-:W-:Y:S02]  /*0eb0*/  ISETP.GE.U32.AND P2, PT, R7, R8, PT ;  /* 0x000000080700720c */ /* 0x000fe40003f46070 */
[----:B------:R-:W-:Y:S01]  /*0ec0*/  IADD3 R13, P4, PT, R13, 0x2, RZ ;  /* 0x000000020d0d7810 */ /* 0x000fe20007f9e0ff */
[----:B------:R-:W-:-:S03]  /*0ed0*/  IMAD R7, R6, UR13, RZ ;  /* 0x0000000d06077c24 */ /* 0x000fc6000f8e02ff */
[----:B------:R-:W-:Y:S02]  /*0ee0*/  ISETP.GE.U32.AND P1, PT, R13, R8, PT ;  /* 0x000000080d00720c */ /* 0x000fe40003f26070 */
[-C--:B------:R-:W-:Y:S01]  /*0ef0*/  IADD3.X R8, PT, PT, RZ, R15.reuse, RZ, P3, !PT ;  /* 0x0000000fff087210 */ /* 0x080fe20001ffe4ff */
[----:B------:R-:W0:Y:S01]  /*0f00*/  @!P0 LDC.64 R4, c[0x0][0x388] ;  /* 0x0000e200ff048b82 */ /* 0x000e220000000a00 */
[----:B------:R-:W-:Y:S02]  /*0f10*/  IADD3.X R10, PT, PT, RZ, R15, RZ, P4, !PT ;  /* 0x0000000fff0a7210 */ /* 0x000fe400027fe4ff */
[----:B------:R-:W-:Y:S02]  /*0f20*/  SHF.R.S32.HI R6, RZ, 0x1f, R7 ;  /* 0x0000001fff067819 */ /* 0x000fe40000011407 */
[----:B------:R-:W-:Y:S02]  /*0f30*/  IADD3 R7, P3, P4, R7, UR5, R38 ;  /* 0x0000000507077c10 */ /* 0x000fe4000fc7e026 */
[----:B------:R-:W-:-:S02]  /*0f40*/  ISETP.GE.U32.AND.EX P2, PT, R8, R9, PT, P2 ;  /* 0x000000090800720c */ /* 0x000fc40003f46120 */
[----:B------:R-:W-:Y:S01]  /*0f50*/  ISETP.GE.U32.AND.EX P1, PT, R10, R9, PT, P1 ;  /* 0x000000090a00720c */ /* 0x000fe20003f26110 */
[----:B------:R-:W-:Y:S01]  /*0f60*/  HFMA2 R10, -RZ, RZ, 0, 0 ;  /* 0x00000000ff0a7431 */ /* 0x000fe200000001ff */
[----:B------:R-:W-:Y:S02]  /*0f70*/  IADD3.X R12, PT, PT, R6, UR8, RZ, P3, P4 ;  /* 0x00000008060c7c10 */ /* 0x000fe40009fe84ff */
[----:B------:R-:W-:-:S04]  /*0f80*/  LEA R6, P3, R7, UR16, 0x2 ;  /* 0x0000001007067c11 */ /* 0x000fc8000f8610ff */
[----:B------:R-:W-:Y:S02]  /*0f90*/  LEA.HI.X R7, R7, UR17, R12, 0x2, P3 ;  /* 0x0000001107077c11 */ /* 0x000fe400098f140c */
[----:B------:R-:W-:Y:S01]  /*0fa0*/  MOV R12, RZ ;  /* 0x000000ff000c7202 */ /* 0x000fe20000000f00 */
[----:B0-----:R-:W-:Y:S01]  /*0fb0*/  @!P0 IMAD.WIDE R8, R36, 0x4, R4 ;  /* 0x0000000424088825 */ /* 0x001fe200078e0204 */
[----:B------:R-:W-:-:S04]  /*0fc0*/  CS2R R4, SRZ ;  /* 0x0000000000047805 */ /* 0x000fc8000001ff00 */
[----:B------:R-:W2:Y:S04]  /*0fd0*/  @!P2 LDG.E R12, desc[UR14][R6.64+0x4] ;  /* 0x0000040e060ca981 */ /* 0x000ea8000c1e1900 */
[----:B------:R-:W3:Y:S04]  /*0fe0*/  @!P0 LDG.E R10, desc[UR14][R8.64] ;  /* 0x0000000e080a8981 */ /* 0x000ee8000c1e1900 */
[----:B------:R-:W4:Y:S04]  /*0ff0*/  @!P1 LDG.E R4, desc[UR14][R6.64+0x8] ;  /* 0x0000080e06049981 */ /* 0x000f28000c1e1900 */
[----:B--2---:R0:W-:Y:S04]  /*1000*/  STS [R37+0x1804], R12 ;  /* 0x0018040c25007388 */ /* 0x0041e80000000800 */
[----:B---3--:R0:W-:Y:S04]  /*1010*/  STS [R37+0x1800], R10 ;  /* 0x0018000a25007388 */ /* 0x0081e80000000800 */
[----:B----4-:R0:W-:Y:S01]  /*1020*/  STS.64 [R37+0x1808], R4 ;  /* 0x0018080425007388 */ /* 0x0101e20000000a00 */
[----:B------:R-:W-:Y:S05]  /*1030*/  BRA `(.L_x_14) ;  /* 0x0000000000107947 */ /* 0x000fea0003800000 */
.L_x_15:
[----:B------:R-:W0:Y:S02]  /*1040*/  LDC.64 R4, c[0x0][0x388] ;  /* 0x0000e200ff047b82 */ /* 0x000e240000000a00 */
[----:B0-----:R-:W-:-:S06]  /*1050*/  IMAD.WIDE R4, R36, 0x4, R4 ;  /* 0x0000000424047825 */ /* 0x001fcc00078e0204 */
[----:B------:R-:W2:Y:S04]  /*1060*/  LDG.E.128 R4, desc[UR14][R4.64] ;  /* 0x0000000e04047981 */ /* 0x000ea8000c1e1d00 */
[----:B--2---:R1:W-:Y:S02]  /*1070*/  STS.128 [R37+0x1800], R4 ;  /* 0x0018000425007388 */ /* 0x0043e40000000c00 */
.L_x_14:
[----:B------:R-:W-:Y:S05]  /*1080*/  BSYNC.RECONVERGENT B2 ;  /* 0x0000000000027941 */ /* 0x000fea0003800200 */
.L_x_3:
[----:B------:R-:W-:-:S13]  /*1090*/  ISETP.GT.U32.AND P0, PT, R2, 0x1f, PT ;  /* 0x0000001f0200780c */ /* 0x000fda0003f04070 */
[----:B------:R-:W-:Y:S05]  /*10a0*/  @P0 BREAK.RELIABLE B0 ;  /* 0x0000000000000942 */ /* 0x000fea0003800100 */
[----:B------:R-:W-:Y:S05]  /*10b0*/  @P0 BRA `(.L_x_10) ;  /* 0x0000000400ac0947 */ /* 0x000fea0003800000 */
[----:B01----:R-:W-:Y:S05]  /*10c0*/  BSYNC.RELIABLE B0 ;  /* 0x0000000000007941 */ /* 0x003fea0003800100 */
.L_x_2:
[----:B------:R-:W0:Y:S01]  /*10d0*/  S2R R17, SR_CTAID.X ;  /* 0x0000000000117919 */ /* 0x000e220000002500 */
[----:B------:R-:W1:Y:S01]  /*10e0*/  LDC.64 R8, c[0x0][0x3b8] ;  /* 0x0000ee00ff087b82 */ /* 0x000e620000000a00 */
[C---:B------:R-:W-:Y:S01]  /*10f0*/  IADD3 R19, P1, PT, R2.reuse, UR6, RZ ;  /* 0x0000000602137c10 */ /* 0x040fe2000ff3e0ff */
[----:B------:R-:W-:Y:S01]  /*1100*/  UMOV UR8, 0x400 ;  /* 0x0000040000087882 */ /* 0x000fe20000000000 */
[----:B------:R-:W-:Y:S01]  /*1110*/  LEA R16, R2, R38, 0x6 ;  /* 0x0000002602107211 */ /* 0x000fe200078e30ff */
[----:B------:R-:W-:Y:S01]  /*1120*/  UIADD3 UR8, UPT, UPT, UR8, 0x2000, URZ ;  /* 0x0000200008087890 */ /* 0x000fe2000fffe0ff */
[----:B------:R-:W-:Y:S01]  /*1130*/  IADD3.X R18, PT, PT, RZ, UR7, RZ, P1, !PT ;  /* 0x00000007ff127c10 */ /* 0x000fe20008ffe4ff */
[----:B------:R-:W-:Y:S02]  /*1140*/  BSSY.RECONVERGENT B0, `(.L_x_16) ;  /* 0x0000032000007945 */ /* 0x000fe40003800200 */
[----:B------:R-:W4:Y:S08]  /*1150*/  LDC.64 R10, c[0x0][0x3c0] ;  /* 0x0000f000ff0a7b82 */ /* 0x000f300000000a00 */
[----:B------:R-:W5:Y:S01]  /*1160*/  S2UR UR11, SR_CgaCtaId ;  /* 0x00000000000b79c3 */ /* 0x000f620000008800 */
[----:B0-----:R-:W-:Y:S01]  /*1170*/  IMAD.WIDE.U32 R12, R17, 0x40, RZ ;  /* 0x00000040110c7825 */ /* 0x001fe200078e00ff */
[----:B----4-:R-:W-:-:S02]  /*1180*/  ISETP.LT.U32.AND P1, PT, R19, R10, PT ;  /* 0x0000000a1300720c */ /* 0x010fc40003f21070 */
[----:B-1----:R-:W-:-:S04]  /*1190*/  ISETP.GE.U32.AND P0, PT, R12, R8, PT ;  /* 0x000000080c00720c */ /* 0x002fc80003f06070 */
[----:B------:R-:W-:Y:S01]  /*11a0*/  ISETP.GE.U32.AND.EX P0, PT, R13, R9, PT, P0 ;  /* 0x000000090d00720c */ /* 0x000fe20003f06100 */
[----:B-----5:R-:W-:-:S03]  /*11b0*/  ULEA UR8, UR11, UR8, 0x18 ;  /* 0x000000080b087291 */ /* 0x020fc6000f8ec0ff */
[----:B------:R-:W-:-:S03]  /*11c0*/  ISETP.LT.U32.AND.EX P0, PT, R18, R11, !P0, P1 ;  /* 0x0000000b1200720c */ /* 0x000fc60004701110 */
[----:B------:R-:W-:Y:S02]  /*11d0*/  LEA R16, R16, UR8, 0x2 ;  /* 0x0000000810107c11 */ /* 0x000fe4000f8e10ff */
[----:B------:R-:W-:-:S13]  /*11e0*/  ISETP.LT.U32.AND P0, PT, R0, 0x10, P0 ;  /* 0x000000100000780c */ /* 0x000fda0000701070 */
[----:B------:R-:W-:Y:S05]  /*11f0*/  @!P0 BRA `(.L_x_17) ;  /* 0x0000000000988947 */ /* 0x000fea0003800000 */
[----:B--23--:R-:W-:-:S04]  /*1200*/  IADD3 R5, P1, PT, R3, 0x3, RZ ;  /* 0x0000000303057810 */ /* 0x00cfc80007f3e0ff */
[----:B------:R-:W-:Y:S02]  /*1210*/  ISETP.GE.U32.AND P0, PT, R5, R8, PT ;  /* 0x000000080500720c */ /* 0x000fe40003f06070 */
[----:B------:R-:W-:-:S04]  /*1220*/  IADD3.X R4, PT, PT, RZ, R29, RZ, P1, !PT ;  /* 0x0000001dff047210 */ /* 0x000fc80000ffe4ff */
[----:B------:R-:W-:-:S13]  /*1230*/  ISETP.GE.U32.AND.EX P0, PT, R4, R9, PT, P0 ;  /* 0x000000090400720c */ /* 0x000fda0003f06100 */
[----:B------:R-:W-:Y:S05]  /*1240*/  @!P0 BRA `(.L_x_18) ;  /* 0x0000000000748947 */ /* 0x000fea0003800000 */
[CC--:B------:R-:W-:Y:S02]  /*1250*/  ISETP.GE.U32.AND P0, PT, R3.reuse, R8.reuse, PT ;  /* 0x000000080300720c */ /* 0x0c0fe40003f06070 */
[----:B------:R-:W-:Y:S02]  /*1260*/  IADD3 R7, P4, PT, R3, 0x2, RZ ;  /* 0x0000000203077810 */ /* 0x000fe40007f9e0ff */
[----:B------:R-:W-:Y:S02]  /*1270*/  ISETP.GE.U32.AND.EX P0, PT, R29, R9, PT, P0 ;  /* 0x000000091d00720c */ /* 0x000fe40003f06100 */
[----:B------:R-:W-:Y:S02]  /*1280*/  IADD3 R21, P3, PT, R3, 0x1, RZ ;  /* 0x0000000103157810 */ /* 0x000fe40007f7e0ff */
[----:B------:R-:W-:Y:S02]  /*1290*/  SHF.L.U32 R5, R17, 0x6, RZ ;  /* 0x0000000611057819 */ /* 0x000fe400000006ff */
[----:B------:R-:W-:-:S02]  /*12a0*/  ISETP.GE.U32.AND P1, PT, R7, R8, PT ;  /* 0x000000080700720c */ /* 0x000fc40003f26070 */
[----:B------:R-:W-:Y:S01]  /*12b0*/  ISETP.GE.U32.AND P2, PT, R21, R8, PT ;  /* 0x000000081500720c */ /* 0x000fe20003f46070 */
[----:B------:R-:W-:Y:S01]  /*12c0*/  HFMA2 R21, -RZ, RZ, 0, 0 ;  /* 0x00000000ff157431 */ /* 0x000fe200000001ff */
[----:B------:R-:W-:Y:S02]  /*12d0*/  SHF.R.S32.HI R7, RZ, 0x1f, R5 ;  /* 0x0000001fff077819 */ /* 0x000fe40000011405 */
[-C--:B------:R-:W-:Y:S01]  /*12e0*/  IADD3.X R20, PT, PT, RZ, R29.reuse, RZ, P3, !PT ;  /* 0x0000001dff147210 */ /* 0x080fe20001ffe4ff */
[----:B------:R-:W0:Y:S01]  /*12f0*/  @!P0 LDC.64 R14, c[0x0][0x398] ;  /* 0x0000e600ff0e8b82 */ /* 0x000e220000000a00 */
[----:B------:R-:W-:Y:S02]  /*1300*/  IADD3.X R6, PT, PT, RZ, R29, RZ, P4, !PT ;  /* 0x0000001dff067210 */ /* 0x000fe400027fe4ff */
[----:B------:R-:W-:Y:S02]  /*1310*/  SHF.R.S32.HI R4, RZ, 0x1f, R28 ;  /* 0x0000001fff047819 */ /* 0x000fe4000001141c */
[----:B------:R-:W-:-:S02]  /*1320*/  IADD3 R5, P3, P4, R28, R5, R38 ;  /* 0x000000051c057210 */ /* 0x000fc40007c7e026 */
[-C--:B------:R-:W-:Y:S02]  /*1330*/  ISETP.GE.U32.AND.EX P2, PT, R20, R9.reuse, PT, P2 ;  /* 0x000000091400720c */ /* 0x080fe40003f46120 */
[----:B------:R-:W-:Y:S02]  /*1340*/  ISETP.GE.U32.AND.EX P1, PT, R6, R9, PT, P1 ;  /* 0x000000090600720c */ /* 0x000fe40003f26110 */
[----:B------:R-:W-:Y:S02]  /*1350*/  IADD3.X R4, PT, PT, R4, R7, RZ, P3, P4 ;  /* 0x0000000704047210 */ /* 0x000fe40001fe84ff */
[C---:B------:R-:W-:Y:S02]  /*1360*/  LEA R6, P3, R5.reuse, UR18, 0x2 ;  /* 0x0000001205067c11 */ /* 0x040fe4000f8610ff */
[----:B------:R-:W-:Y:S02]  /*1370*/  MOV R23, RZ ;  /* 0x000000ff00177202 */ /* 0x000fe40000000f00 */
[----:B------:R-:W-:-:S02]  /*1380*/  LEA.HI.X R7, R5, UR19, R4, 0x2, P3 ;  /* 0x0000001305077c11 */ /* 0x000fc400098f1404 */
[----:B------:R-:W-:-:S03]  /*1390*/  CS2R R4, SRZ ;  /* 0x0000000000047805 */ /* 0x000fc6000001ff00 */
[----:B------:R-:W2:Y:S01]  /*13a0*/  @!P2 LDG.E R23, desc[UR14][R6.64+0x4] ;  /* 0x0000040e0617a981 */ /* 0x000ea2000c1e1900 */
[----:B0-----:R-:W-:-:S03]  /*13b0*/  @!P0 IMAD.WIDE R14, R31, 0x4, R14 ;  /* 0x000000041f0e8825 */ /* 0x001fc600078e020e */
[----:B------:R-:W3:Y:S04]  /*13c0*/  @!P1 LDG.E R4, desc[UR14][R6.64+0x8] ;  /* 0x0000080e06049981 */ /* 0x000ee8000c1e1900 */
[----:B------:R-:W4:Y:S04]  /*13d0*/  @!P0 LDG.E R21, desc[UR14][R14.64] ;  /* 0x0000000e0e158981 */ /* 0x000f28000c1e1900 */
[----:B--2---:R1:W-:Y:S04]  /*13e0*/  STS [R16+0x4], R23 ;  /* 0x0000041710007388 */ /* 0x0043e80000000800 */
[----:B---3--:R1:W-:Y:S04]  /*13f0*/  STS.64 [R16+0x8], R4 ;  /* 0x0000080410007388 */ /* 0x0083e80000000a00 */
[----:B----4-:R1:W-:Y:S01]  /*1400*/  STS [R16], R21 ;  /* 0x0000001510007388 */ /* 0x0103e20000000800 */
[----:B------:R-:W-:Y:S05]  /*1410*/  BRA `(.L_x_17) ;  /* 0x0000000000107947 */ /* 0x000fea0003800000 */
.L_x_18:
[----:B------:R-:W0:Y:S02]  /*1420*/  LDC.64 R4, c[0x0][0x398] ;  /* 0x0000e600ff047b82 */ /* 0x000e240000000a00 */
[----:B0-----:R-:W-:-:S06]  /*1430*/  IMAD.WIDE R4, R31, 0x4, R4 ;  /* 0x000000041f047825 */ /* 0x001fcc00078e0204 */
[----:B------:R-:W2:Y:S04]  /*1440*/  LDG.E.128 R4, desc[UR14][R4.64] ;  /* 0x0000000e04047981 */ /* 0x000ea8000c1e1d00 */
[----:B--2---:R0:W-:Y:S02]  /*1450*/  STS.128 [R16], R4 ;  /* 0x0000000410007388 */ /* 0x0041e40000000c00 */
.L_x_17:
[----:B------:R-:W-:Y:S05]  /*1460*/  BSYNC.RECONVERGENT B0 ;  /* 0x0000000000007941 */ /* 0x000fea0003800200 */
.L_x_16:
[----:B------:R-:W-:-:S13]  /*1470*/  ISETP.GT.U32.AND P0, PT, R2, 0xf, PT ;  /* 0x0000000f0200780c */ /* 0x000fda0003f04070 */
[----:B------:R-:W-:Y:S05]  /*1480*/  @P0 BRA `(.L_x_10) ;  /* 0x0000000000b80947 */ /* 0x000fea0003800000 */
[----:B------:R-:W-:Y:S02]  /*1490*/  ISETP.GE.U32.AND P0, PT, R12, R8, PT ;  /* 0x000000080c00720c */ /* 0x000fe40003f06070 */
[----:B------:R-:W-:Y:S02]  /*14a0*/  IADD3 R19, P2, PT, R19, 0x10, RZ ;  /* 0x0000001013137810 */ /* 0x000fe40007f5e0ff */
[----:B------:R-:W-:Y:S02]  /*14b0*/  ISETP.GE.U32.AND.EX P0, PT, R13, R9, PT, P0 ;  /* 0x000000090d00720c */ /* 0x000fe40003f06100 */
[----:B------:R-:W-:Y:S02]  /*14c0*/  ISETP.GE.U32.AND P1, PT, R19, R10, PT ;  /* 0x0000000a1300720c */ /* 0x000fe40003f26070 */
[----:B------:R-:W-:-:S04]  /*14d0*/  IADD3.X R18, PT, PT, RZ, R18, RZ, P2, !PT ;  /* 0x00000012ff127210 */ /* 0x000fc800017fe4ff */
[----:B------:R-:W-:-:S04]  /*14e0*/  ISETP.GE.U32.OR.EX P0, PT, R18, R11, P0, P1 ;  /* 0x0000000b1200720c */ /* 0x000fc80000706510 */
[----:B------:R-:W-:-:S13]  /*14f0*/  ISETP.GT.U32.OR P0, PT, R0, 0xf, P0 ;  /* 0x0000000f0000780c */ /* 0x000fda0000704470 */
[----:B------:R-:W-:Y:S05]  /*1500*/  @P0 BRA `(.L_x_10) ;  /* 0x0000000000980947 */ /* 0x000fea0003800000 */
[----:B0123--:R-:W-:-:S04]  /*1510*/  IADD3 R5, P1, PT, R3, 0x3, RZ ;  /* 0x0000000303057810 */ /* 0x00ffc80007f3e0ff */
[----:B------:R-:W-:Y:S02]  /*1520*/  ISETP.GE.U32.AND P0, PT, R5, R8, PT ;  /* 0x000000080500720c */ /* 0x000fe40003f06070 */
[----:B------:R-:W-:-:S04]  /*1530*/  IADD3.X R4, PT, PT, RZ, R29, RZ, P1, !PT ;  /* 0x0000001dff047210 */ /* 0x000fc80000ffe4ff */
[----:B------:R-:W-:-:S13]  /*1540*/  ISETP.GE.U32.AND.EX P0, PT, R4, R9, PT, P0 ;  /* 0x000000090400720c */ /* 0x000fda0003f06100 */
[----:B------:R-:W-:Y:S05]  /*1550*/  @P0 BRA `(.L_x_19) ;  /* 0x0000000000140947 */ /* 0x000fea0003800000 */
[----:B------:R-:W0:Y:S02]  /*1560*/  LDC.64 R4, c[0x0][0x398] ;  /* 0x0000e600ff047b82 */ /* 0x000e240000000a00 */
[----:B0-----:R-:W-:-:S06]  /*1570*/  IMAD.WIDE R4, R30, 0x4, R4 ;  /* 0x000000041e047825 */ /* 0x001fcc00078e0204 */
[----:B------:R-:W2:Y:S04]  /*1580*/  LDG.E.128 R4, desc[UR14][R4.64] ;  /* 0x0000000e04047981 */ /* 0x000ea8000c1e1d00 */
[----:B--2---:R4:W-:Y:S01]  /*1590*/  STS.128 [R16+0x1000], R4 ;  /* 0x0010000410007388 */ /* 0x0049e20000000c00 */
[----:B------:R-:W-:Y:S05]  /*15a0*/  BRA `(.L_x_10) ;  /* 0x0000000000707947 */ /* 0x000fea0003800000 */
.L_x_19:
[CC--:B------:R-:W-:Y:S02]  /*15b0*/  ISETP.GE.U32.AND P0, PT, R3.reuse, R8.reuse, PT ;  /* 0x000000080300720c */ /* 0x0c0fe40003f06070 */
[----:B------:R-:W-:Y:S02]  /*15c0*/  IADD3 R5, P3, PT, R3, 0x1, RZ ;  /* 0x0000000103057810 */ /* 0x000fe40007f7e0ff */
[----:B------:R-:W-:Y:S02]  /*15d0*/  ISETP.GE.U32.AND.EX P0, PT, R29, R9, PT, P0 ;  /* 0x000000091d00720c */ /* 0x000fe40003f06100 */
[----:B------:R-:W-:Y:S02]  /*15e0*/  IADD3 R11, P4, PT, R3, 0x2, RZ ;  /* 0x00000002030b7810 */ /* 0x000fe40007f9e0ff */
[----:B------:R-:W-:Y:S02]  /*15f0*/  ISETP.GE.U32.AND P2, PT, R5, R8, PT ;  /* 0x000000080500720c */ /* 0x000fe40003f46070 */
[----:B------:R-:W-:-:S02]  /*1600*/  SHF.L.U32 R5, R17, 0x6, RZ ;  /* 0x0000000611057819 */ /* 0x000fc400000006ff */
[----:B------:R-:W-:Y:S02]  /*1610*/  ISETP.GE.U32.AND P1, PT, R11, R8, PT ;  /* 0x000000080b00720c */ /* 0x000fe40003f26070 */
[-C--:B------:R-:W-:Y:S02]  /*1620*/  IADD3.X R8, PT, PT, RZ, R29.reuse, RZ, P3, !PT ;  /* 0x0000001dff087210 */ /* 0x080fe40001ffe4ff */
[----:B------:R-:W-:Y:S01]  /*1630*/  IADD3.X R10, PT, PT, RZ, R29, RZ, P4, !PT ;  /* 0x0000001dff0a7210 */ /* 0x000fe200027fe4ff */
[----:B------:R-:W0:Y:S01]  /*1640*/  @!P0 LDC.64 R6, c[0x0][0x398] ;  /* 0x0000e600ff068b82 */ /* 0x000e220000000a00 */
[----:B------:R-:W-:Y:S02]  /*1650*/  SHF.R.S32.HI R11, RZ, 0x1f, R5 ;  /* 0x0000001fff0b7819 */ /* 0x000fe40000011405 */
[----:B------:R-:W-:Y:S02]  /*1660*/  SHF.R.S32.HI R4, RZ, 0x1f, R32 ;  /* 0x0000001fff047819 */ /* 0x000fe40000011420 */
[----:B------:R-:W-:-:S02]  /*1670*/  IADD3 R5, P3, P4, R32, R5, R38 ;  /* 0x0000000520057210 */ /* 0x000fc40007c7e026 */
[-C--:B------:R-:W-:Y:S02]  /*1680*/  ISETP.GE.U32.AND.EX P2, PT, R8, R9.reuse, PT, P2 ;  /* 0x000000090800720c */ /* 0x080fe40003f46120 */
[----:B------:R-:W-:Y:S02]  /*1690*/  ISETP.GE.U32.AND.EX P1, PT, R10, R9, PT, P1 ;  /* 0x000000090a00720c */ /* 0x000fe40003f26110 */
[----:B------:R-:W-:Y:S01]  /*16a0*/  IADD3.X R4, PT, PT, R4, R11, RZ, P3, P4 ;  /* 0x0000000b04047210 */ /* 0x000fe20001fe84ff */
[----:B------:R-:W-:Y:S01]  /*16b0*/  HFMA2 R11, -RZ, RZ, 0, 0 ;  /* 0x00000000ff0b7431 */ /* 0x000fe200000001ff */
        /* <DEDUP_REMOVED lines=10> */
[----:B----4-:R0:W-:Y:S02]  /*1760*/  STS [R16+0x1000], R11 ;  /* 0x0010000b10007388 */ /* 0x0101e40000000800 */
.L_x_10:
[----:B01----:R-:W-:Y:S05]  /*1770*/  BSYNC.RECONVERGENT B1 ;  /* 0x0000000000017941 */ /* 0x003fea0003800200 */
.L_x_1:
[----:B------:R-:W-:Y:S05]  /*1780*/  WARPSYNC.ALL ;  /* 0x0000000000007948 */ /* 0x000fea0003800000 */
[----:B------:R-:W0:Y:S08]  /*1790*/  S2UR UR11, SR_CgaCtaId ;  /* 0x00000000000b79c3 */ /* 0x000e300000008800 */
[----:B------:R-:W-:Y:S01]  /*17a0*/  BAR.SYNC.DEFER_BLOCKING 0x0 ;  /* 0x0000000000007b1d */ /* 0x000fe20000010000 */
[----:B------:R-:W-:Y:S01]  /*17b0*/  UIADD3 UR4, UP0, UPT, URZ, UR4, URZ ;  /* 0x00000004ff047290 */ /* 0x000fe2000ff1e0ff */
[----:B------:R-:W-:Y:S01]  /*17c0*/  IADD3 R36, PT, PT, R36, 0x20, RZ ;  /* 0x0000002024247810 */ /* 0x000fe20007ffe0ff */
[----:B------:R-:W-:Y:S01]  /*17d0*/  UIADD3 UR9, UP2, UPT, UR9, -0x1, URZ ;  /* 0xffffffff09097890 */ /* 0x000fe2000ff5e0ff */
[----:B------:R-:W-:Y:S01]  /*17e0*/  IADD3 R35, PT, PT, R35, 0x20, RZ ;  /* 0x0000002023237810 */ /* 0x000fe20007ffe0ff */
[----:B------:R-:W-:Y:S01]  /*17f0*/  UIADD3.X UR5, UPT, UPT, UR5, 0x20, URZ, UP0, !UPT ;  /* 0x0000002005057890 */ /* 0x000fe200087fe4ff */
[----:B------:R-:W-:Y:S01]  /*1800*/  IADD3 R34, PT, PT, R34, 0x20, RZ ;  /* 0x0000002022227810 */ /* 0x000fe20007ffe0ff */
[----:B------:R-:W-:Y:S01]  /*1810*/  UMOV UR8, 0x400 ;  /* 0x0000040000087882 */ /* 0x000fe20000000000 */
[----:B------:R-:W-:Y:S01]  /*1820*/  UIADD3.X UR10, UPT, UPT, UR10, -0x1, URZ, UP2, !UPT ;  /* 0xffffffff0a0a7890 */ /* 0x000fe200097fe4ff */
[----:B------:R-:W-:Y:S01]  /*1830*/  IADD3 R33, PT, PT, R33, 0x20, RZ ;  /* 0x0000002021217810 */ /* 0x000fe20007ffe0ff */
[----:B------:R-:W-:-:S02]  /*1840*/  UIADD3 UR12, UPT, UPT, UR8, 0x2000, URZ ;  /* 0x00002000080c7890 */ /* 0x000fc4000fffe0ff */
[----:B------:R-:W-:Y:S02]  /*1850*/  UISETP.NE.U32.AND UP0, UPT, UR9, URZ, UPT ;  /* 0x000000ff0900728c */ /* 0x000fe4000bf05070 */
[----:B------:R-:W-:Y:S02]  /*1860*/  UIADD3 UR6, UP1, UPT, UR6, 0x20, URZ ;  /* 0x0000002006067890 */ /* 0x000fe4000ff3e0ff */
[----:B------:R-:W-:Y:S02]  /*1870*/  UISETP.NE.AND.EX UP0, UPT, UR10, URZ, UPT, UP0 ;  /* 0x000000ff0a00728c */ /* 0x000fe4000bf05300 */
[----:B------:R-:W-:Y:S02]  /*1880*/  UIADD3.X UR7, UPT, UPT, URZ, UR7, URZ, UP1, !UPT ;  /* 0x00000007ff077290 */ /* 0x000fe40008ffe4ff */
[----:B0-----:R-:W-:Y:S02]  /*1890*/  ULEA UR8, UR11, UR8, 0x18 ;  /* 0x000000080b087291 */ /* 0x001fe4000f8ec0ff */
[----:B------:R-:W-:-:S04]  /*18a0*/  ULEA UR12, UR11, UR12, 0x18 ;  /* 0x0000000c0b0c7291 */ /* 0x000fc8000f8ec0ff */
[----:B------:R-:W-:Y:S02]  /*18b0*/  LEA R40, R2, UR8, 0x9 ;  /* 0x0000000802287c11 */ /* 0x000fe4000f8e48ff */
[----:B------:R-:W-:-:S03]  /*18c0*/  LEA R41, R38, UR12, 0x2 ;  /* 0x0000000c26297c11 */ /* 0x000fc6000f8e10ff */
[----:B--234-:R-:W-:Y:S04]  /*18d0*/  LDS.128 R4, [R40] ;  /* 0x0000000028047984 */ /* 0x01cfe80000000c00 */
[----:B------:R-:W0:Y:S04]  /*18e0*/  LDS.128 R16, [R41] ;  /* 0x0000000029107984 */ /* 0x000e280000000c00 */
[----:B------:R-:W1:Y:S04]  /*18f0*/  LDS.128 R24, [R41+0x100] ;  /* 0x0001000029187984 */ /* 0x000e680000000c00 */
[----:B------:R-:W2:Y:S01]  /*1900*/  LDS.128 R12, [R41+0x200] ;  /* 0x00020000290c7984 */ /* 0x000ea20000000c00 */
[C---:B0-----:R-:W-:Y:S01]  /*1910*/  FFMA R9, R4.reuse, R16, RZ ;  /* 0x0000001004097223 */ /* 0x041fe200000000ff */
[C---:B------:R-:W-:Y:S01]  /*1920*/  FFMA R8, R4.reuse, R17, RZ ;  /* 0x0000001104087223 */ /* 0x040fe200000000ff */
[C---:B------:R-:W-:Y:S01]  /*1930*/  FFMA R21, R4.reuse, R18, RZ ;  /* 0x0000001204157223 */ /* 0x040fe200000000ff */
[----:B------:R-:W-:Y:S01]  /*1940*/  FFMA R4, R4, R19, RZ ;  /* 0x0000001304047223 */ /* 0x000fe200000000ff */
[----:B-1----:R-:W-:Y:S01]  /*1950*/  FFMA R9, R24, R5, R9 ;  /* 0x0000000518097223 */ /* 0x002fe20000000009 */
[C---:B------:R-:W-:Y:S01]  /*1960*/  FFMA R11, R5.reuse, R25, R8 ;  /* 0x00000019050b7223 */ /* 0x040fe20000000008 */
[C---:B------:R-:W-:Y:S01]  /*1970*/  FFMA R61, R5.reuse, R26, R21 ;  /* 0x0000001a053d7223 */ /* 0x040fe20000000015 */
[----:B------:R-:W-:Y:S01]  /*1980*/  FFMA R8, R5, R27, R4 ;  /* 0x0000001b05087223 */ /* 0x000fe20000000004 */
[----:B------:R-:W0:Y:S01]  /*1990*/  LDS.128 R20, [R41+0x300] ;  /* 0x0003000029147984 */ /* 0x000e220000000c00 */
[----:B--2---:R-:W-:Y:S01]  /*19a0*/  FFMA R59, R12, R6, R9 ;  /* 0x000000060c3b7223 */ /* 0x004fe20000000009 */
[C---:B------:R-:W-:Y:S01]  /*19b0*/  FFMA R4, R6.reuse, R13, R11 ;  /* 0x0000000d06047223 */ /* 0x040fe2000000000b */
[C---:B------:R-:W-:Y:S01]  /*19c0*/  FFMA R5, R6.reuse, R14, R61 ;  /* 0x0000000e06057223 */ /* 0x040fe2000000003d */
[----:B------:R-:W-:-:S02]  /*19d0*/  FFMA R6, R6, R15, R8 ;  /* 0x0000000f06067223 */ /* 0x000fc40000000008 */
[----:B------:R-:W1:Y:S01]  /*19e0*/  LDS.128 R8, [R40+0x80] ;  /* 0x0000800028087984 */ /* 0x000e620000000c00 */
[C---:B0-----:R-:W-:Y:S01]  /*19f0*/  FFMA R5, R7.reuse, R22, R5 ;  /* 0x0000001607057223 */ /* 0x041fe20000000005 */
[C---:B------:R-:W-:Y:S01]  /*1a00*/  FFMA R4, R7.reuse, R21, R4 ;  /* 0x0000001507047223 */ /* 0x040fe20000000004 */
[----:B------:R-:W-:Y:S01]  /*1a10*/  FFMA R59, R20, R7, R59 ;  /* 0x00000007143b7223 */ /* 0x000fe2000000003b */
[----:B------:R-:W-:Y:S01]  /*1a20*/  FFMA R6, R7, R23, R6 ;  /* 0x0000001707067223 */ /* 0x000fe20000000006 */
[----:B------:R-:W-:Y:S01]  /*1a30*/  FADD R48, R5, R48 ;  /* 0x0000003005307221 */ /* 0x000fe20000000000 */
[----:B------:R-:W-:Y:S01]  /*1a40*/  FADD R49, R4, R49 ;  /* 0x0000003104317221 */ /* 0x000fe20000000000 */
[C---:B-1----:R-:W-:Y:S01]  /*1a50*/  FFMA R5, R8.reuse, R16, RZ ;  /* 0x0000001008057223 */ /* 0x042fe200000000ff */
[----:B------:R-:W-:Y:S01]  /*1a60*/  FADD R50, R59, R50 ;  /* 0x000000323b327221 */ /* 0x000fe20000000000 */
[C---:B------:R-:W-:Y:S01]  /*1a70*/  FFMA R4, R8.reuse, R17, RZ ;  /* 0x0000001108047223 */ /* 0x040fe200000000ff */
[----:B------:R-:W-:Y:S01]  /*1a80*/  FFMA R59, R8, R18, RZ ;  /* 0x00000012083b7223 */ /* 0x000fe200000000ff */
[----:B------:R-:W-:Y:S01]  /*1a90*/  FFMA R5, R24, R9, R5 ;  /* 0x0000000918057223 */ /* 0x000fe20000000005 */
[----:B------:R-:W-:Y:S01]  /*1aa0*/  FFMA R8, R8, R19, RZ ;  /* 0x0000001308087223 */ /* 0x000fe200000000ff */
[C---:B------:R-:W-:Y:S01]  /*1ab0*/  FFMA R7, R9.reuse, R25, R4 ;  /* 0x0000001909077223 */ /* 0x040fe20000000004 */
[C---:B------:R-:W-:Y:S01]  /*1ac0*/  FFMA R59, R9.reuse, R26, R59 ;  /* 0x0000001a093b7223 */ /* 0x040fe2000000003b */
[----:B------:R-:W-:Y:S01]  /*1ad0*/  FADD R47, R6, R47 ;  /* 0x0000002f062f7221 */ /* 0x000fe20000000000 */
[----:B------:R-:W-:Y:S01]  /*1ae0*/  FFMA R5, R12, R10, R5 ;  /* 0x0000000a0c057223 */ /* 0x000fe20000000005 */
[C---:B------:R-:W-:Y:S01]  /*1af0*/  FFMA R6, R10.reuse, R13, R7 ;  /* 0x0000000d0a067223 */ /* 0x040fe20000000007 */
[----:B------:R-:W-:Y:S01]  /*1b00*/  FFMA R59, R10, R14, R59 ;  /* 0x0000000e0a3b7223 */ /* 0x000fe2000000003b */
[----:B------:R-:W-:Y:S01]  /*1b10*/  FFMA R8, R9, R27, R8 ;  /* 0x0000001b09087223 */ /* 0x000fe20000000008 */
[----:B------:R-:W-:Y:S01]  /*1b20*/  FFMA R4, R20, R11, R5 ;  /* 0x0000000b14047223 */ /* 0x000fe20000000005 */
[C---:B------:R-:W-:Y:S01]  /*1b30*/  FFMA R5, R11.reuse, R21, R6 ;  /* 0x000000150b057223 */ /* 0x040fe20000000006 */
[----:B------:R-:W-:Y:S01]  /*1b40*/  FFMA R6, R11, R22, R59 ;  /* 0x000000160b067223 */ /* 0x000fe2000000003b */
[----:B------:R-:W-:Y:S01]  /*1b50*/  FFMA R8, R10, R15, R8 ;  /* 0x0000000f0a087223 */ /* 0x000fe20000000008 */
[----:B------:R-:W-:Y:S01]  /*1b60*/  FADD R57, R4, R57 ;  /* 0x0000003904397221 */ /* 0x000fe20000000000 */
[----:B------:R-:W-:Y:S01]  /*1b70*/  FADD R56, R5, R56 ;  /* 0x0000003805387221 */ /* 0x000fe20000000000 */
[----:B------:R-:W-:Y:S01]  /*1b80*/  FADD R55, R6, R55 ;  /* 0x0000003706377221 */ /* 0x000fe20000000000 */
[----:B------:R-:W-:Y:S01]  /*1b90*/  FFMA R59, R11, R23, R8 ;  /* 0x000000170b3b7223 */ /* 0x000fe20000000008 */
[----:B------:R-:W0:Y:S03]  /*1ba0*/  LDS.128 R4, [R40+0x100] ;  /* 0x0001000028047984 */ /* 0x000e260000000c00 */
[----:B------:R-:W-:Y:S01]  /*1bb0*/  FADD R46, R59, R46 ;  /* 0x0000002e3b2e7221 */ /* 0x000fe20000000000 */
[----:B------:R-:W1:Y:S01]  /*1bc0*/  LDS.128 R8, [R40+0x180] ;  /* 0x0001800028087984 */ /* 0x000e620000000c00 */
[-C--:B0-----:R-:W-:Y:S01]  /*1bd0*/  FFMA R59, R4, R16.reuse, RZ ;  /* 0x00000010043b7223 */ /* 0x081fe200000000ff */
[----:B-1----:R-:W-:-:S03]  /*1be0*/  FFMA R16, R8, R16, RZ ;  /* 0x0000001008107223 */ /* 0x002fc600000000ff */
[C---:B------:R-:W-:Y:S01]  /*1bf0*/  FFMA R59, R24.reuse, R5, R59 ;  /* 0x00000005183b7223 */ /* 0x040fe2000000003b */
[----:B------:R-:W-:Y:S01]  /*1c00*/  FFMA R61, R24, R9, R16 ;  /* 0x00000009183d7223 */ /* 0x000fe20000000010 */
[-C--:B------:R-:W-:Y:S01]  /*1c10*/  FFMA R16, R4, R17.reuse, RZ ;  /* 0x0000001104107223 */ /* 0x080fe200000000ff */
[----:B------:R-:W-:Y:S01]  /*1c20*/  FFMA R24, R8, R17, RZ ;  /* 0x0000001108187223 */ /* 0x000fe200000000ff */
[C---:B------:R-:W-:Y:S01]  /*1c30*/  FFMA R59, R12.reuse, R6, R59 ;  /* 0x000000060c3b7223 */ /* 0x040fe2000000003b */
[----:B------:R-:W-:Y:S01]  /*1c40*/  FFMA R61, R12, R10, R61 ;  /* 0x0000000a0c3d7223 */ /* 0x000fe2000000003d */
[----:B------:R-:W-:Y:S01]  /*1c50*/  FFMA R63, R5, R25, R16 ;  /* 0x00000019053f7223 */ /* 0x000fe20000000010 */
[CC--:B------:R-:W-:Y:S01]  /*1c60*/  FFMA R16, R4.reuse, R18.reuse, RZ ;  /* 0x0000001204107223 */ /* 0x0c0fe200000000ff */
[----:B------:R-:W-:Y:S01]  /*1c70*/  FFMA R4, R4, R19, RZ ;  /* 0x0000001304047223 */ /* 0x000fe200000000ff */
[C---:B------:R-:W-:Y:S01]  /*1c80*/  FFMA R18, R8.reuse, R18, RZ ;  /* 0x0000001208127223 */ /* 0x040fe200000000ff */
[----:B------:R-:W-:Y:S01]  /*1c90*/  FFMA R17, R9, R25, R24 ;  /* 0x0000001909117223 */ /* 0x000fe20000000018 */
[----:B------:R-:W-:Y:S01]  /*1ca0*/  FFMA R8, R8, R19, RZ ;  /* 0x0000001308087223 */ /* 0x000fe200000000ff */
[C---:B------:R-:W-:Y:S01]  /*1cb0*/  FFMA R4, R5.reuse, R27, R4 ;  /* 0x0000001b05047223 */ /* 0x040fe20000000004 */
[-C--:B------:R-:W-:Y:S01]  /*1cc0*/  FFMA R25, R5, R26.reuse, R16 ;  /* 0x0000001a05197223 */ /* 0x080fe20000000010 */
[----:B------:R-:W-:Y:S01]  /*1cd0*/  FFMA R5, R9, R26, R18 ;  /* 0x0000001a09057223 */ /* 0x000fe20000000012 */
[C---:B------:R-:W-:Y:S01]  /*1ce0*/  FFMA R58, R6.reuse, R13, R63 ;  /* 0x0000000d063a7223 */ /* 0x040fe2000000003f */
[C---:B------:R-:W-:Y:S01]  /*1cf0*/  FFMA R4, R6.reuse, R15, R4 ;  /* 0x0000000f06047223 */ /* 0x040fe20000000004 */
[-C--:B------:R-:W-:Y:S01]  /*1d00*/  FFMA R25, R6, R14.reuse, R25 ;  /* 0x0000000e06197223 */ /* 0x080fe20000000019 */
[----:B------:R-:W-:Y:S01]  /*1d10*/  FFMA R59, R20, R7, R59 ;  /* 0x00000007143b7223 */ /* 0x000fe2000000003b */
[C---:B------:R-:W-:Y:S01]  /*1d20*/  FFMA R58, R7.reuse, R21, R58 ;  /* 0x00000015073a7223 */ /* 0x040fe2000000003a */
[----:B------:R-:W-:Y:S01]  /*1d30*/  FFMA R24, R7, R23, R4 ;  /* 0x0000001707187223 */ /* 0x000fe20000000004 */
[----:B------:R-:W-:Y:S01]  /*1d40*/  FFMA R4, R9, R27, R8 ;  /* 0x0000001b09047223 */ /* 0x000fe20000000008 */
[C---:B------:R-:W-:Y:S01]  /*1d50*/  FFMA R8, R10.reuse, R13, R17 ;  /* 0x0000000d0a087223 */ /* 0x040fe20000000011 */
[C---:B------:R-:W-:Y:S01]  /*1d60*/  FFMA R9, R10.reuse, R14, R5 ;  /* 0x0000000e0a097223 */ /* 0x040fe20000000005 */
[-C--:B------:R-:W-:Y:S01]  /*1d70*/  FFMA R25, R7, R22.reuse, R25 ;  /* 0x0000001607197223 */ /* 0x080fe20000000019 */
[----:B------:R-:W-:Y:S01]  /*1d80*/  FFMA R10, R10, R15, R4 ;  /* 0x0000000f0a0a7223 */ /* 0x000fe20000000004 */
[----:B------:R-:W-:Y:S01]  /*1d90*/  LDS.128 R16, [R41+0x500] ;  /* 0x0005000029107984 */ /* 0x000fe20000000c00 */
[----:B------:R-:W-:Y:S01]  /*1da0*/  FFMA R20, R20, R11, R61 ;  /* 0x0000000b14147223 */ /* 0x000fe2000000003d */
[C---:B------:R-:W-:Y:S01]  /*1db0*/  FFMA R21, R11.reuse, R21, R8 ;  /* 0x000000150b157223 */ /* 0x040fe20000000008 */
[C---:B------:R-:W-:Y:S01]  /*1dc0*/  FFMA R22, R11.reuse, R22, R9 ;  /* 0x000000160b167223 */ /* 0x040fe20000000009 */
[----:B------:R-:W-:Y:S01]  /*1dd0*/  LDS.128 R4, [R40+0x10] ;  /* 0x0000100028047984 */ /* 0x000fe20000000c00 */
[----:B------:R-:W-:Y:S01]  /*1de0*/  FFMA R23, R11, R23, R10 ;  /* 0x000000170b177223 */ /* 0x000fe2000000000a */
[----:B------:R-:W-:Y:S01]  /*1df0*/  FADD R54, R20, R54 ;  /* 0x0000003614367221 */ /* 0x000fe20000000000 */
[----:B------:R-:W-:Y:S01]  /*1e00*/  FADD R53, R21, R53 ;  /* 0x0000003515357221 */ /* 0x000fe20000000000 */
[----:B------:R-:W0:Y:S01]  /*1e10*/  LDS.128 R12, [R41+0x400] ;  /* 0x00040000290c7984 */ /* 0x000e220000000c00 */
[----:B------:R-:W-:Y:S01]  /*1e20*/  FADD R51, R23, R51 ;  /* 0x0000003317337221 */ /* 0x000fe20000000000 */
[----:B------:R-:W-:Y:S01]  /*1e30*/  FADD R45, R59, R45 ;  /* 0x0000002d3b2d7221 */ /* 0x000fe20000000000 */
[----:B------:R-:W-:Y:S01]  /*1e40*/  FADD R43, R25, R43 ;  /* 0x0000002b192b7221 */ /* 0x000fe20000000000 */
[----:B------:R-:W1:Y:S01]  /*1e50*/  LDS.128 R8, [R41+0x600] ;  /* 0x0006000029087984 */ /* 0x000e620000000c00 */
[----:B------:R-:W-:Y:S01]  /*1e60*/  FADD R42, R24, R42 ;  /* 0x0000002a182a7221 */ /* 0x000fe20000000000 */
[----:B------:R-:W-:Y:S01]  /*1e70*/  FADD R52, R22, R52 ;  /* 0x0000003416347221 */ /* 0x000fe20000000000 */
[----:B------:R-:W-:Y:S01]  /*1e80*/  FADD R44, R58, R44 ;  /* 0x0000002c3a2c7221 */ /* 0x000fe20000000000 */
[C---:B0-----:R-:W-:Y:S01]  /*1e90*/  FFMA R21, R4.reuse, R12, RZ ;  /* 0x0000000c04157223 */ /* 0x041fe200000000ff */
[C---:B------:R-:W-:Y:S01]  /*1ea0*/  FFMA R20, R4.reuse, R13, RZ ;  /* 0x0000000d04147223 */ /* 0x040fe200000000ff */
[C---:B------:R-:W-:Y:S01]  /*1eb0*/  FFMA R23, R4.reuse, R14, RZ ;  /* 0x0000000e04177223 */ /* 0x040fe200000000ff */
[----:B------:R-:W-:Y:S01]  /*1ec0*/  FFMA R4, R4, R15, RZ ;  /* 0x0000000f04047223 */ /* 0x000fe200000000ff */
[----:B------:R-:W-:Y:S01]  /*1ed0*/  FFMA R25, R16, R5, R21 ;  /* 0x0000000510197223 */ /* 0x000fe20000000015 */
[C---:B------:R-:W-:Y:S01]  /*1ee0*/  FFMA R27, R5.reuse, R17, R20 ;  /* 0x00000011051b7223 */ /* 0x040fe20000000014 */
[C---:B------:R-:W-:Y:S01]  /*1ef0*/  FFMA R59, R5.reuse, R18, R23 ;  /* 0x00000012053b7223 */ /* 0x040fe20000000017 */
[----:B------:R-:W-:Y:S01]  /*1f00*/  FFMA R24, R5, R19, R4 ;  /* 0x0000001305187223 */ /* 0x000fe20000000004 */
[----:B------:R-:W0:Y:S01]  /*1f10*/  LDS.128 R20, [R41+0x700] ;  /* 0x0007000029147984 */ /* 0x000e220000000c00 */
[----:B-1----:R-:W-:Y:S01]  /*1f20*/  FFMA R5, R8, R6, R25 ;  /* 0x0000000608057223 */ /* 0x002fe20000000019 */
[C---:B------:R-:W-:Y:S01]  /*1f30*/  FFMA R4, R6.reuse, R9, R27 ;  /* 0x0000000906047223 */ /* 0x040fe2000000001b */
[C---:B------:R-:W-:Y:S01]  /*1f40*/  FFMA R59, R6.reuse, R10, R59 ;  /* 0x0000000a063b7223 */ /* 0x040fe2000000003b */
[----:B------:R-:W-:-:S02]  /*1f50*/  FFMA R6, R6, R11, R24 ;  /* 0x0000000b06067223 */ /* 0x000fc40000000018 */
[----:B------:R-:W1:Y:S01]  /*1f60*/  LDS.128 R24, [R40+0x90] ;  /* 0x0000900028187984 */ /* 0x000e620000000c00 */
[----:B0-----:R-:W-:Y:S01]  /*1f70*/  FFMA R5, R20, R7, R5 ;  /* 0x0000000714057223 */ /* 0x001fe20000000005 */
[C---:B------:R-:W-:Y:S01]  /*1f80*/  FFMA R4, R7.reuse, R21, R4 ;  /* 0x0000001507047223 */ /* 0x040fe20000000004 */
[C---:B------:R-:W-:Y:S01]  /*1f90*/  FFMA R59, R7.reuse, R22, R59 ;  /* 0x00000016073b7223 */ /* 0x040fe2000000003b */
[----:B------:R-:W-:Y:S01]  /*1fa0*/  FFMA R6, R7, R23, R6 ;  /* 0x0000001707067223 */ /* 0x000fe20000000006 */
[----:B------:R-:W-:Y:S01]  /*1fb0*/  FADD R50, R50, R5 ;  /* 0x0000000532327221 */ /* 0x000fe20000000000 */
[----:B------:R-:W-:Y:S01]  /*1fc0*/  FADD R49, R49, R4 ;  /* 0x0000000431317221 */ /* 0x000fe20000000000 */
[----:B------:R-:W-:Y:S01]  /*1fd0*/  FADD R48, R48, R59 ;  /* 0x0000003b30307221 */ /* 0x000fe20000000000 */
[C---:B-1----:R-:W-:Y:S01]  /*1fe0*/  FFMA R5, R24.reuse, R12, RZ ;  /* 0x0000000c18057223 */ /* 0x042fe200000000ff */
[C---:B------:R-:W-:Y:S01]  /*1ff0*/  FFMA R4, R24.reuse, R13, RZ ;  /* 0x0000000d18047223 */ /* 0x040fe200000000ff */
[C---:B------:R-:W-:Y:S01]  /*2000*/  FFMA R59, R24.reuse, R14, RZ ;  /* 0x0000000e183b7223 */ /* 0x040fe200000000ff */
[----:B------:R-:W-:Y:S01]  /*2010*/  FFMA R24, R24, R15, RZ ;  /* 0x0000000f18187223 */ /* 0x000fe200000000ff */
[----:B------:R-:W-:Y:S01]  /*2020*/  FFMA R5, R16, R25, R5 ;  /* 0x0000001910057223 */ /* 0x000fe20000000005 */
[C---:B------:R-:W-:Y:S01]  /*2030*/  FFMA R7, R25.reuse, R17, R4 ;  /* 0x0000001119077223 */ /* 0x040fe20000000004 */
[C---:B------:R-:W-:Y:S01]  /*2040*/  FFMA R59, R25.reuse, R18, R59 ;  /* 0x00000012193b7223 */ /* 0x040fe2000000003b */
[----:B------:R-:W-:Y:S01]  /*2050*/  FFMA R4, R25, R19, R24 ;  /* 0x0000001319047223 */ /* 0x000fe20000000018 */
[----:B------:R-:W-:Y:S01]  /*2060*/  FADD R47, R47, R6 ;  /* 0x000000062f2f7221 */ /* 0x000fe20000000000 */
[----:B------:R-:W-:Y:S01]  /*2070*/  FFMA R25, R8, R26, R5 ;  /* 0x0000001a08197223 */ /* 0x000fe20000000005 */
[C---:B------:R-:W-:Y:S01]  /*2080*/  FFMA R24, R26.reuse, R9, R7 ;  /* 0x000000091a187223 */ /* 0x040fe20000000007 */
[C---:B------:R-:W-:Y:S01]  /*2090*/  FFMA R58, R26.reuse, R11, R4 ;  /* 0x0000000b1a3a7223 */ /* 0x040fe20000000004 */
[----:B------:R-:W-:Y:S01]  /*20a0*/  FFMA R59, R26, R10, R59 ;  /* 0x0000000a1a3b7223 */ /* 0x000fe2000000003b */
[----:B------:R-:W0:Y:S01]  /*20b0*/  LDS.128 R4, [R40+0x110] ;  /* 0x0001100028047984 */ /* 0x000e220000000c00 */
[----:B------:R-:W-:Y:S01]  /*20c0*/  FFMA R26, R20, R27, R25 ;  /* 0x0000001b141a7223 */ /* 0x000fe20000000019 */
[C---:B------:R-:W-:Y:S01]  /*20d0*/  FFMA R25, R27.reuse, R21, R24 ;  /* 0x000000151b197223 */ /* 0x040fe20000000018 */
[C---:B------:R-:W-:Y:S01]  /*20e0*/  FFMA R24, R27.reuse, R22, R59 ;  /* 0x000000161b187223 */ /* 0x040fe2000000003b */
[----:B------:R-:W-:Y:S01]  /*20f0*/  FFMA R58, R27, R23, R58 ;  /* 0x000000171b3a7223 */ /* 0x000fe2000000003a */
[----:B------:R-:W-:Y:S01]  /*2100*/  FADD R57, R57, R26 ;  /* 0x0000001a39397221 */ /* 0x000fe20000000000 */
        /* <DEDUP_REMOVED lines=19> */
[----:B------:R-:W-:Y:S01]  /*2240*/  FADD R45, R45, R62 ;  /* 0x0000003e2d2d7221 */ /* 0x000fe20000000000 */
[----:B------:R-:W0:Y:S01]  /*2250*/  LDS.128 R4, [R40+0x190] ;  /* 0x0001900028047984 */ /* 0x000e220000000c00 */
        /* <DEDUP_REMOVED lines=15> */
[----:B------:R-:W-:Y:S01]  /*2350*/  LDS.128 R16, [R41+0x800] ;  /* 0x0008000029107984 */ /* 0x000fe20000000c00 */
[----:B------:R-:W-:Y:S01]  /*2360*/  FFMA R20, R20, R7, R13 ;  /* 0x0000000714147223 */ /* 0x000fe2000000000d */
[C---:B------:R-:W-:Y:S01]  /*2370*/  FFMA R21, R7.reuse, R21, R4 ;  /* 0x0000001507157223 */ /* 0x040fe20000000004 */
[C---:B------:R-:W-:Y:S01]  /*2380*/  FFMA R22, R7.reuse, R22, R5 ;  /* 0x0000001607167223 */ /* 0x040fe20000000005 */
[----:B------:R-:W0:Y:S01]  /*2390*/  LDS.128 R8, [R40+0x20] ;  /* 0x0000200028087984 */ /* 0x000e220000000c00 */
[----:B------:R-:W-:Y:S01]  /*23a0*/  FFMA R7, R7, R23, R6 ;  /* 0x0000001707077223 */ /* 0x000fe20000000006 */
[----:B------:R-:W-:Y:S01]  /*23b0*/  FADD R53, R53, R21 ;  /* 0x0000001535357221 */ /* 0x000fe20000000000 */
[----:B------:R-:W-:Y:S01]  /*23c0*/  FADD R54, R54, R20 ;  /* 0x0000001436367221 */ /* 0x000fe20000000000 */
[----:B------:R-:W1:Y:S01]  /*23d0*/  LDS.128 R12, [R41+0x900] ;  /* 0x00090000290c7984 */ /* 0x000e620000000c00 */
[----:B------:R-:W-:Y:S01]  /*23e0*/  FADD R51, R51, R7 ;  /* 0x0000000733337221 */ /* 0x000fe20000000000 */
[----:B------:R-:W-:-:S02]  /*23f0*/  FADD R52, R52, R22 ;  /* 0x0000001634347221 */ /* 0x000fc40000000000 */
        /* <DEDUP_REMOVED lines=59> */
[----:B------:R-:W0:Y:S01]  /*27b0*/  LDS.128 R4, [R40+0x1a0] ;  /* 0x0001a00028047984 */ /* 0x000e220000000c00 */
        /* <DEDUP_REMOVED lines=9> */
[C---:B------:R-:W-:Y:S01]  /*2850*/  FFMA R11, R5.reuse, R13, R8 ;  /* 0x0000000d050b7223 */ /* 0x040fe20000000008 */
[----:B------:R-:W-:Y:S01]  /*2860*/  FFMA R9, R12, R5, R9 ;  /* 0x000000050c097223 */ /* 0x000fe20000000009 */
[C---:B------:R-:W-:Y:S01]  /*2870*/  FFMA R17, R5.reuse, R14, R17 ;  /* 0x0000000e05117223 */ /* 0x040fe20000000011 */
[----:B------:R-:W-:Y:S01]  /*2880*/  FFMA R8, R5, R15, R4 ;  /* 0x0000000f05087223 */ /* 0x000fe20000000004 */
[----:B------:R-:W-:Y:S01]  /*2890*/  FFMA R4, R6, R25, R11 ;  /* 0x0000001906047223 */ /* 0x000fe2000000000b */
[----:B------:R-:W-:Y:S01]  /*28a0*/  FFMA R13, R24, R6, R9 ;  /* 0x00000006180d7223 */ /* 0x000fe20000000009 */
        /* <DEDUP_REMOVED lines=334> */
[----:B------:R-:W0:Y:S01]  /*3d90*/  LDS.128 R8, [R40+0x1e0] ;  /* 0x0001e00028087984 */ /* 0x000e220000000c00 */
        /* <DEDUP_REMOVED lines=20> */
[C---:B------:R-:W-:Y:S01]  /*3ee0*/  FFMA R4, R11.reuse, R25, R9 ;  /* 0x000000190b047223 */ /* 0x040fe20000000009 */
[----:B------:R-:W-:Y:S01]  /*3ef0*/  FFMA R5, R24, R11, R8 ;  /* 0x0000000b18057223 */ /* 0x000fe20000000008 */
        /* <DEDUP_REMOVED lines=8> */
[----:B------:R-:W2:Y:S04]  /*3f80*/  LDS.128 R24, [R41+0x1e00] ;  /* 0x001e000029187984 */ /* 0x000ea80000000c00 */
[----:B------:R-:W3:Y:S01]  /*3f90*/  LDS.128 R8, [R41+0x1f00] ;  /* 0x001f000029087984 */ /* 0x000ee20000000c00 */
[C---:B0-----:R-:W-:Y:S01]  /*3fa0*/  FFMA R4, R12.reuse, R17, RZ ;  /* 0x000000110c047223 */ /* 0x041fe200000000ff */
[C---:B------:R-:W-:Y:S01]  /*3fb0*/  FFMA R63, R12.reuse, R16, RZ ;  /* 0x000000100c3f7223 */ /* 0x040fe200000000ff */
[C---:B------:R-:W-:Y:S01]  /*3fc0*/  FFMA R61, R12.reuse, R18, RZ ;  /* 0x000000120c3d7223 */ /* 0x040fe200000000ff */
[----:B------:R-:W-:Y:S01]  /*3fd0*/  FFMA R12, R12, R19, RZ ;  /* 0x000000130c0c7223 */ /* 0x000fe200000000ff */
[C---:B-1----:R-:W-:Y:S01]  /*3fe0*/  FFMA R59, R13.reuse, R21, R4 ;  /* 0x000000150d3b7223 */ /* 0x042fe20000000004 */
[----:B------:R-:W-:Y:S01]  /*3ff0*/  FFMA R63, R20, R13, R63 ;  /* 0x0000000d143f7223 */ /* 0x000fe2000000003f */
[----:B------:R-:W0:Y:S01]  /*4000*/  LDS.128 R4, [R40+0xf0] ;  /* 0x0000f00028047984 */ /* 0x000e220000000c00 */
[C---:B------:R-:W-:Y:S01]  /*4010*/  FFMA R58, R13.reuse, R23, R12 ;  /* 0x000000170d3a7223 */ /* 0x040fe2000000000c */
[----:B--2---:R-:W-:Y:S01]  /*4020*/  FFMA R12, R14, R25, R59 ;  /* 0x000000190e0c7223 */ /* 0x004fe2000000003b */
[----:B------:R-:W-:Y:S01]  /*4030*/  FFMA R61, R13, R22, R61 ;  /* 0x000000160d3d7223 */ /* 0x000fe2000000003d */
[----:B------:R-:W-:Y:S01]  /*4040*/  FFMA R63, R24, R14, R63 ;  /* 0x0000000e183f7223 */ /* 0x000fe2000000003f */
[C---:B------:R-:W-:Y:S01]  /*4050*/  FFMA R58, R14.reuse, R27, R58 ;  /* 0x0000001b0e3a7223 */ /* 0x040fe2000000003a */
[C---:B---3--:R-:W-:Y:S01]  /*4060*/  FFMA R12, R15.reuse, R9, R12 ;  /* 0x000000090f0c7223 */ /* 0x048fe2000000000c */
[----:B------:R-:W-:Y:S01]  /*4070*/  FFMA R61, R14, R26, R61 ;  /* 0x0000001a0e3d7223 */ /* 0x000fe2000000003d */
[----:B------:R-:W-:Y:S01]  /*4080*/  FFMA R63, R8, R15, R63 ;  /* 0x0000000f083f7223 */ /* 0x000fe2000000003f */
[----:B------:R-:W-:Y:S01]  /*4090*/  FFMA R58, R15, R11, R58 ;  /* 0x0000000b0f3a7223 */ /* 0x000fe2000000003a */
[----:B------:R-:W-:Y:S01]  /*40a0*/  FADD R49, R49, R12 ;  /* 0x0000000c31317221 */ /* 0x000fe20000000000 */
[----:B------:R-:W-:Y:S01]  /*40b0*/  FFMA R61, R15, R10, R61 ;  /* 0x0000000a0f3d7223 */ /* 0x000fe2000000003d */
[----:B------:R-:W-:Y:S01]  /*40c0*/  FADD R50, R50, R63 ;  /* 0x0000003f32327221 */ /* 0x000fe20000000000 */
[----:B------:R-:W-:-:S02]  /*40d0*/  FADD R47, R47, R58 ;  /* 0x0000003a2f2f7221 */ /* 0x000fc40000000000 */
[----:B------:R-:W-:Y:S01]  /*40e0*/  FADD R48, R48, R61 ;  /* 0x0000003d30307221 */ /* 0x000fe20000000000 */
[C---:B0-----:R-:W-:Y:S01]  /*40f0*/  FFMA R12, R4.reuse, R17, RZ ;  /* 0x00000011040c7223 */ /* 0x041fe200000000ff */
[C---:B------:R-:W-:Y:S01]  /*4100*/  FFMA R61, R4.reuse, R16, RZ ;  /* 0x00000010043d7223 */ /* 0x040fe200000000ff */
[C---:B------:R-:W-:Y:S01]  /*4110*/  FFMA R59, R4.reuse, R18, RZ ;  /* 0x00000012043b7223 */ /* 0x040fe200000000ff */
[----:B------:R-:W-:Y:S01]  /*4120*/  FFMA R4, R4, R19, RZ ;  /* 0x0000001304047223 */ /* 0x000fe200000000ff */
[C---:B------:R-:W-:Y:S01]  /*4130*/  FFMA R41, R5.reuse, R21, R12 ;  /* 0x0000001505297223 */ /* 0x040fe2000000000c */
[----:B------:R-:W-:Y:S01]  /*4140*/  FFMA R61, R20, R5, R61 ;  /* 0x00000005143d7223 */ /* 0x000fe2000000003d */
[----:B------:R-:W0:Y:S01]  /*4150*/  LDS.128 R12, [R40+0x170] ;  /* 0x00017000280c7984 */ /* 0x000e220000000c00 */
        /* <DEDUP_REMOVED lines=11> */
[----:B------:R-:W-:Y:S01]  /*4210*/  FADD R56, R56, R59 ;  /* 0x0000003b38387221 */ /* 0x000fe20000000000 */
[----:B------:R1:W2:Y:S01]  /*4220*/  LDS.128 R4, [R40+0x1f0] ;  /* 0x0001f00028047984 */ /* 0x0002a20000000c00 */
        /* <DEDUP_REMOVED lines=10> */
[----:B-1----:R-:W-:Y:S01]  /*42d0*/  FFMA R40, R14, R25, R59 ;  /* 0x000000190e287223 */ /* 0x002fe2000000003b */
[----:B------:R-:W-:Y:S01]  /*42e0*/  FFMA R41, R24, R14, R41 ;  /* 0x0000000e18297223 */ /* 0x000fe20000000029 */
[C---:B------:R-:W-:Y:S01]  /*42f0*/  FFMA R61, R14.reuse, R26, R61 ;  /* 0x0000001a0e3d7223 */ /* 0x040fe2000000003d */
[----:B------:R-:W-:Y:S01]  /*4300*/  FFMA R58, R14, R27, R12 ;  /* 0x0000001b0e3a7223 */ /* 0x000fe2000000000c */
[C---:B------:R-:W-:Y:S01]  /*4310*/  FFMA R13, R15.reuse, R9, R40 ;  /* 0x000000090f0d7223 */ /* 0x040fe20000000028 */
[----:B------:R-:W-:Y:S01]  /*4320*/  FFMA R12, R8, R15, R41 ;  /* 0x0000000f080c7223 */ /* 0x000fe20000000029 */
[C---:B------:R-:W-:Y:S01]  /*4330*/  FFMA R14, R15.reuse, R10, R61 ;  /* 0x0000000a0f0e7223 */ /* 0x040fe2000000003d */
[----:B------:R-:W-:Y:S01]  /*4340*/  FFMA R15, R15, R11, R58 ;  /* 0x0000000b0f0f7223 */ /* 0x000fe2000000003a */
[----:B------:R-:W-:Y:S01]  /*4350*/  FADD R44, R44, R13 ;  /* 0x0000000d2c2c7221 */ /* 0x000fe20000000000 */
[----:B--2---:R-:W-:Y:S01]  /*4360*/  FFMA R13, R4, R16, RZ ;  /* 0x00000010040d7223 */ /* 0x004fe200000000ff */
[----:B------:R-:W-:Y:S01]  /*4370*/  FADD R45, R45, R12 ;  /* 0x0000000c2d2d7221 */ /* 0x000fe20000000000 */
[----:B------:R-:W-:Y:S01]  /*4380*/  FADD R42, R42, R15 ;  /* 0x0000000f2a2a7221 */ /* 0x000fe20000000000 */
[----:B------:R-:W-:Y:S01]  /*4390*/  FFMA R12, R4, R17, RZ ;  /* 0x00000011040c7223 */ /* 0x000fe200000000ff */
[----:B------:R-:W-:Y:S01]  /*43a0*/  FFMA R15, R20, R5, R13 ;  /* 0x00000005140f7223 */ /* 0x000fe2000000000d */
[C---:B------:R-:W-:Y:S01]  /*43b0*/  FFMA R17, R4.reuse, R18, RZ ;  /* 0x0000001204117223 */ /* 0x040fe200000000ff */
[----:B------:R-:W0:Y:S01]  /*43c0*/  LDC R13, c[0x0][0x394] ;  /* 0x0000e500ff0d7b82 */ /* 0x000e220000000800 */
[----:B------:R-:W-:Y:S01]  /*43d0*/  FFMA R4, R4, R19, RZ ;  /* 0x0000001304047223 */ /* 0x000fe200000000ff */
[C---:B------:R-:W-:Y:S01]  /*43e0*/  FFMA R21, R5.reuse, R21, R12 ;  /* 0x0000001505157223 */ /* 0x040fe2000000000c */
[C---:B------:R-:W-:Y:S01]  /*43f0*/  FFMA R17, R5.reuse, R22, R17 ;  /* 0x0000001605117223 */ /* 0x040fe20000000011 */
[----:B------:R-:W-:Y:S01]  /*4400*/  FFMA R15, R24, R6, R15 ;  /* 0x00000006180f7223 */ /* 0x000fe2000000000f */
[----:B------:R-:W-:Y:S01]  /*4410*/  FFMA R12, R5, R23, R4 ;  /* 0x00000017050c7223 */ /* 0x000fe20000000004 */
[C---:B------:R-:W-:Y:S01]  /*4420*/  FFMA R4, R6.reuse, R25, R21 ;  /* 0x0000001906047223 */ /* 0x040fe20000000015 */
[----:B------:R-:W-:Y:S01]  /*4430*/  FFMA R17, R6, R26, R17 ;  /* 0x0000001a06117223 */ /* 0x000fe20000000011 */
[----:B------:R-:W-:Y:S01]  /*4440*/  FFMA R15, R8, R7, R15 ;  /* 0x00000007080f7223 */ /* 0x000fe2000000000f */
[----:B------:R-:W-:Y:S01]  /*4450*/  FFMA R12, R6, R27, R12 ;  /* 0x0000001b060c7223 */ /* 0x000fe2000000000c */
[C---:B------:R-:W-:Y:S01]  /*4460*/  FFMA R4, R7.reuse, R9, R4 ;  /* 0x0000000907047223 */ /* 0x040fe20000000004 */
[----:B------:R-:W-:Y:S01]  /*4470*/  FFMA R17, R7, R10, R17 ;  /* 0x0000000a07117223 */ /* 0x000fe20000000011 */
[----:B------:R-:W-:Y:S01]  /*4480*/  FADD R43, R43, R14 ;  /* 0x0000000e2b2b7221 */ /* 0x000fe20000000000 */
[----:B------:R-:W-:Y:S01]  /*4490*/  FFMA R12, R7, R11, R12 ;  /* 0x0000000b070c7223 */ /* 0x000fe2000000000c */
[----:B------:R-:W-:Y:S01]  /*44a0*/  FADD R54, R54, R15 ;  /* 0x0000000f36367221 */ /* 0x000fe20000000000 */
[----:B------:R-:W-:Y:S01]  /*44b0*/  FADD R53, R53, R4 ;  /* 0x0000000435357221 */ /* 0x000fe20000000000 */
[----:B------:R-:W-:Y:S01]  /*44c0*/  FADD R52, R52, R17 ;  /* 0x0000001134347221 */ /* 0x000fe20000000000 */
[----:B------:R-:W-:Y:S01]  /*44d0*/  FADD R51, R51, R12 ;  /* 0x0000000c33337221 */ /* 0x000fe20000000000 */
[----:B0-----:R-:W-:-:S02]  /*44e0*/  LEA R28, R13, R28, 0x5 ;  /* 0x0000001c0d1c7211 */ /* 0x001fc400078e28ff */
[C---:B------:R-:W-:Y:S02]  /*44f0*/  LEA R31, R13.reuse, R31, 0x5 ;  /* 0x0000001f0d1f7211 */ /* 0x040fe400078e28ff */
[C---:B------:R-:W-:Y:S02]  /*4500*/  LEA R32, R13.reuse, R32, 0x5 ;  /* 0x000000200d207211 */ /* 0x040fe400078e28ff */
[----:B------:R-:W-:Y:S01]  /*4510*/  LEA R30, R13, R30, 0x5 ;  /* 0x0000001e0d1e7211 */ /* 0x000fe200078e28ff */
[----:B------:R-:W-:Y:S06]  /*4520*/  BAR.SYNC.DEFER_BLOCKING 0x0 ;  /* 0x0000000000007b1d */ /* 0x000fec0000010000 */
[----:B------:R-:W-:Y:S05]  /*4530*/  BRA.U UP0, `(.L_x_20) ;  /* 0xffffffbd00907547 */ /* 0x000fea000b83ffff */
.L_x_0:
[----:B------:R-:W0:Y:S01]  /*4540*/  LDCU.64 UR6, c[0x0][0x3b0] ;  /* 0x00007600ff0677ac */ /* 0x000e220008000a00 */
[C---:B------:R-:W-:Y:S01]  /*4550*/  IADD3 R2, P4, PT, R39.reuse, 0x2, RZ ;  /* 0x0000000227027810 */ /* 0x040fe20007f9e0ff */
[----:B------:R-:W-:Y:S01]  /*4560*/  BSSY.RECONVERGENT B0, `(.L_x_21) ;  /* 0x000002d000007945 */ /* 0x000fe20003800200 */
[C---:B------:R-:W-:Y:S02]  /*4570*/  IADD3 R9, P3, PT, R39.reuse, 0x1, RZ ;  /* 0x0000000127097810 */ /* 0x040fe40007f7e0ff */
[----:B------:R-:W-:Y:S02]  /*4580*/  IADD3.X R5, PT, PT, RZ, RZ, RZ, P4, !PT ;  /* 0x000000ffff057210 */ /* 0x000fe400027fe4ff */
[----:B------:R-:W-:Y:S02]  /*4590*/  IADD3 R0, P5, PT, R39, 0x3, RZ ;  /* 0x0000000327007810 */ /* 0x000fe40007fbe0ff */
[----:B------:R-:W-:Y:S02]  /*45a0*/  IADD3.X R6, PT, PT, RZ, RZ, RZ, P3, !PT ;  /* 0x000000ffff067210 */ /* 0x000fe40001ffe4ff */
[----:B------:R-:W-:-:S02]  /*45b0*/  IADD3.X R4, PT, PT, RZ, RZ, RZ, P5, !PT ;  /* 0x000000ffff047210 */ /* 0x000fc40002ffe4ff */
[----:B0-----:R-:W-:Y:S02]  /*45c0*/  ISETP.GE.U32.AND P1, PT, R39, UR6, PT ;  /* 0x0000000627007c0c */ /* 0x001fe4000bf26070 */
[----:B------:R-:W-:Y:S02]  /*45d0*/  ISETP.GE.U32.AND P2, PT, R9, UR6, PT ;  /* 0x0000000609007c0c */ /* 0x000fe4000bf46070 */
[----:B------:R-:W-:Y:S02]  /*45e0*/  ISETP.GE.U32.AND.EX P4, PT, RZ, UR7, PT, P1 ;  /* 0x00000007ff007c0c */ /* 0x000fe4000bf86110 */
[----:B------:R-:W-:Y:S02]  /*45f0*/  ISETP.GE.U32.AND P0, PT, R2, UR6, PT ;  /* 0x0000000602007c0c */ /* 0x000fe4000bf06070 */
[----:B------:R-:W-:Y:S02]  /*4600*/  ISETP.GE.U32.AND P3, PT, R0, UR6, PT ;  /* 0x0000000600007c0c */ /* 0x000fe4000bf66070 */
[----:B------:R-:W-:-:S02]  /*4610*/  ISETP.GE.U32.AND.EX P2, PT, R6, UR7, PT, P2 ;  /* 0x0000000706007c0c */ /* 0x000fc4000bf46120 */
[----:B------:R-:W-:Y:S02]  /*4620*/  ISETP.GE.U32.AND.EX P0, PT, R5, UR7, PT, P0 ;  /* 0x0000000705007c0c */ /* 0x000fe4000bf06100 */
[----:B------:R-:W-:-:S03]  /*4630*/  ISETP.GE.U32.AND.EX P1, PT, R4, UR7, PT, P3 ;  /* 0x0000000704007c0c */ /* 0x000fc6000bf26130 */
[----:B------:R-:W-:Y:S10]  /*4640*/  @P4 BRA `(.L_x_22) ;  /* 0x0000000000784947 */ /* 0x000ff40003800000 */
[----:B------:R-:W0:Y:S01]  /*4650*/  LDCU.64 UR8, c[0x0][0x3b8] ;  /* 0x00007700ff0877ac */ /* 0x000e220008000a00 */
[C---:B------:R-:W-:Y:S02]  /*4660*/  IADD3 R8, P5, PT, R3.reuse, 0x1, RZ ;  /* 0x0000000103087810 */ /* 0x040fe40007fbe0ff */
[C---:B------:R-:W-:Y:S01]  /*4670*/  IADD3 R10, P4, PT, R3.reuse, 0x2, RZ ;  /* 0x00000002030a7810 */ /* 0x040fe20007f9e0ff */
[----:B------:R-:W1:Y:S01]  /*4680*/  LDCU UR4, c[0x0][0x3a4] ;  /* 0x00007480ff0477ac */ /* 0x000e620008000800 */
[----:B0-----:R-:W-:-:S04]  /*4690*/  ISETP.GE.U32.AND P3, PT, R3, UR8, PT ;  /* 0x0000000803007c0c */ /* 0x001fc8000bf66070 */
[----:B------:R-:W-:Y:S01]  /*46a0*/  ISETP.GE.U32.AND.EX P6, PT, R29, UR9, PT, P3 ;  /* 0x000000091d007c0c */ /* 0x000fe2000bfc6130 */
[----:B-1----:R-:W-:Y:S01]  /*46b0*/  IMAD R6, R39, UR4, RZ ;  /* 0x0000000427067c24 */ /* 0x002fe2000f8e02ff */
[----:B------:R-:W0:Y:S01]  /*46c0*/  LDCU.64 UR4, c[0x0][0x3a8] ;  /* 0x00007500ff0477ac */ /* 0x000e220008000a00 */
[----:B------:R-:W-:-:S10]  /*46d0*/  ISETP.GE.U32.AND P3, PT, R8, UR8, PT ;  /* 0x0000000808007c0c */ /* 0x000fd4000bf66070 */
[----:B------:R-:W1:Y:S01]  /*46e0*/  @!P6 LDC.64 R4, c[0x0][0x3a8] ;  /* 0x0000ea00ff04eb82 */ /* 0x000e620000000a00 */
[----:B------:R-:W-:-:S05]  /*46f0*/  @!P6 IADD3 R7, PT, PT, R6, R3, RZ ;  /* 0x000000030607e210 */ /* 0x000fca0007ffe0ff */
[----:B-1----:R-:W-:Y:S01]  /*4700*/  @!P6 IMAD.WIDE R4, R7, 0x4, R4 ;  /* 0x000000040704e825 */ /* 0x002fe200078e0204 */
[-C--:B------:R-:W-:Y:S02]  /*4710*/  IADD3.X R7, PT, PT, RZ, R29.reuse, RZ, P5, !PT ;  /* 0x0000001dff077210 */ /* 0x080fe40002ffe4ff */
[----:B------:R-:W-:Y:S02]  /*4720*/  ISETP.GE.U32.AND P5, PT, R10, UR8, PT ;  /* 0x000000080a007c0c */ /* 0x000fe4000bfa6070 */
[----:B------:R1:W-:Y:S01]  /*4730*/  @!P6 STG.E desc[UR14][R4.64], R50 ;  /* 0x000000320400e986 */ /* 0x0003e2000c10190e */
[----:B------:R-:W-:Y:S02]  /*4740*/  IADD3 R8, P6, PT, R3, 0x3, RZ ;  /* 0x0000000303087810 */ /* 0x000fe40007fde0ff */
[----:B------:R-:W-:Y:S02]  /*4750*/  IADD3.X R10, PT, PT, RZ, R29, RZ, P4, !PT ;  /* 0x0000001dff0a7210 */ /* 0x000fe400027fe4ff */
[----:B------:R-:W-:-:S02]  /*4760*/  ISETP.GE.U32.AND P4, PT, R8, UR8, PT ;  /* 0x0000000808007c0c */ /* 0x000fc4000bf86070 */
[----:B------:R-:W-:Y:S02]  /*4770*/  IADD3.X R11, PT, PT, RZ, R29, RZ, P6, !PT ;  /* 0x0000001dff0b7210 */ /* 0x000fe400037fe4ff */
[----:B------:R-:W-:Y:S02]  /*4780*/  SHF.R.S32.HI R8, RZ, 0x1f, R6 ;  /* 0x0000001fff087819 */ /* 0x000fe40000011406 */
[----:B------:R-:W-:Y:S02]  /*4790*/  IADD3 R6, P6, PT, R6, R3, RZ ;  /* 0x0000000306067210 */ /* 0x000fe40007fde0ff */
[----:B------:R-:W-:Y:S02]  /*47a0*/  ISETP.GE.U32.AND.EX P3, PT, R7, UR9, PT, P3 ;  /* 0x0000000907007c0c */ /* 0x000fe4000bf66130 */
[----:B------:R-:W-:Y:S02]  /*47b0*/  ISETP.GE.U32.AND.EX P5, PT, R10, UR9, PT, P5 ;  /* 0x000000090a007c0c */ /* 0x000fe4000bfa6150 */
[----:B------:R-:W-:-:S02]  /*47c0*/  ISETP.GE.U32.AND.EX P4, PT, R11, UR9, PT, P4 ;  /* 0x000000090b007c0c */ /* 0x000fc4000bf86140 */
[----:B-1----:R-:W-:Y:S02]  /*47d0*/  LEA.HI.X.SX32 R5, R3, R8, 0x1, P6 ;  /* 0x0000000803057211 */ /* 0x002fe400030f0eff */
[----:B0-----:R-:W-:-:S04]  /*47e0*/  LEA R4, P6, R6, UR4, 0x2 ;  /* 0x0000000406047c11 */ /* 0x001fc8000f8c10ff */
[----:B------:R-:W-:-:S05]  /*47f0*/  LEA.HI.X R5, R6, UR5, R5, 0x2, P6 ;  /* 0x0000000506057c11 */ /* 0x000fca000b0f1405 */
[----:B------:R0:W-:Y:S04]  /*4800*/  @!P3 STG.E desc[UR14][R4.64+0x4], R49 ;  /* 0x000004310400b986 */ /* 0x0001e8000c10190e */
[----:B------:R0:W-:Y:S04]  /*4810*/  @!P5 STG.E desc[UR14][R4.64+0x8], R48 ;  /* 0x000008300400d986 */ /* 0x0001e8000c10190e */
[----:B------:R0:W-:Y:S02]  /*4820*/  @!P4 STG.E desc[UR14][R4.64+0xc], R47 ;  /* 0x00000c2f0400c986 */ /* 0x0001e4000c10190e */
.L_x_22:
[----:B------:R-:W-:Y:S05]  /*4830*/  BSYNC.RECONVERGENT B0 ;  /* 0x0000000000007941 */ /* 0x000fea0003800200 */
.L_x_21:
[----:B------:R-:W-:Y:S04]  /*4840*/  BSSY.RECONVERGENT B0, `(.L_x_23) ;  /* 0x0000020000007945 */ /* 0x000fe80003800200 */
[----:B------:R-:W-:Y:S05]  /*4850*/  @P2 BRA `(.L_x_24) ;  /* 0x0000000000782947 */ /* 0x000fea0003800000 */
[----:B------:R-:W1:Y:S01]  /*4860*/  LDCU.64 UR8, c[0x0][0x3b8] ;  /* 0x00007700ff0877ac */ /* 0x000e620008000a00 */
[C---:B------:R-:W-:Y:S02]  /*4870*/  IADD3 R6, P5, PT, R3.reuse, 0x1, RZ ;  /* 0x0000000103067810 */ /* 0x040fe40007fbe0ff */
[C---:B------:R-:W-:Y:S01]  /*4880*/  IADD3 R8, P4, PT, R3.reuse, 0x2, RZ ;  /* 0x0000000203087810 */ /* 0x040fe20007f9e0ff */
[----:B------:R-:W2:Y:S01]  /*4890*/  LDCU UR4, c[0x0][0x3a4] ;  /* 0x00007480ff0477ac */ /* 0x000ea20008000800 */
[-C--:B------:R-:W-:Y:S02]  /*48a0*/  IADD3.X R7, PT, PT, RZ, R29.reuse, RZ, P5, !PT ;  /* 0x0000001dff077210 */ /* 0x080fe40002ffe4ff */
[C---:B------:R-:W-:Y:S01]  /*48b0*/  IADD3 R11, P6, PT, R3.reuse, 0x3, RZ ;  /* 0x00000003030b7810 */ /* 0x040fe20007fde0ff */
[----:B------:R-:W3:Y:S01]  /*48c0*/  LDCU.64 UR10, c[0x0][0x3a8] ;  /* 0x00007500ff0a77ac */ /* 0x000ee20008000a00 */
[----:B------:R-:W-:Y:S02]  /*48d0*/  IADD3.X R10, PT, PT, RZ, R29, RZ, P4, !PT ;  /* 0x0000001dff0a7210 */ /* 0x000fe400027fe4ff */
[----:B-1----:R-:W-:-:S02]  /*48e0*/  ISETP.GE.U32.AND P3, PT, R3, UR8, PT ;  /* 0x0000000803007c0c */ /* 0x002fc4000bf66070 */
[----:B------:R-:W-:Y:S02]  /*48f0*/  ISETP.GE.U32.AND P2, PT, R6, UR8, PT ;  /* 0x0000000806007c0c */ /* 0x000fe4000bf46070 */
[----:B------:R-:W-:Y:S01]  /*4900*/  ISETP.GE.U32.AND.EX P3, PT, R29, UR9, PT, P3 ;  /* 0x000000091d007c0c */ /* 0x000fe2000bf66130 */
[----:B--2---:R-:W-:Y:S01]  /*4910*/  IMAD R6, R9, UR4, RZ ;  /* 0x0000000409067c24 */ /* 0x004fe2000f8e02ff */
[----:B------:R-:W-:Y:S02]  /*4920*/  ISETP.GE.U32.AND.EX P2, PT, R7, UR9, PT, P2 ;  /* 0x0000000907007c0c */ /* 0x000fe4000bf46120 */
[----:B------:R-:W-:Y:S02]  /*4930*/  ISETP.GE.U32.AND P5, PT, R8, UR8, PT ;  /* 0x0000000808007c0c */ /* 0x000fe4000bfa6070 */
[----:B------:R-:W-:Y:S02]  /*4940*/  ISETP.GE.U32.AND P4, PT, R11, UR8, PT ;  /* 0x000000080b007c0c */ /* 0x000fe4000bf86070 */
[----:B------:R-:W-:-:S02]  /*4950*/  IADD3.X R7, PT, PT, RZ, R29, RZ, P6, !PT ;  /* 0x0000001dff077210 */ /* 0x000fc400037fe4ff */
[----:B------:R-:W-:Y:S02]  /*4960*/  SHF.R.S32.HI R8, RZ, 0x1f, R6 ;  /* 0x0000001fff087819 */ /* 0x000fe40000011406 */
[-C--:B------:R-:W-:Y:S01]  /*4970*/  IADD3 R9, P6, PT, R6, R3.reuse, RZ ;  /* 0x0000000306097210 */ /* 0x080fe20007fde0ff */
[----:B0-----:R-:W0:Y:S01]  /*4980*/  @!P3 LDC.64 R4, c[0x0][0x3a8] ;  /* 0x0000ea00ff04bb82 */ /* 0x001e220000000a00 */
[----:B------:R-:W-:Y:S02]  /*4990*/  ISETP.GE.U32.AND.EX P5, PT, R10, UR9, PT, P5 ;  /* 0x000000090a007c0c */ /* 0x000fe4000bfa6150 */
[----:B------:R-:W-:Y:S02]  /*49a0*/  ISETP.GE.U32.AND.EX P4, PT, R7, UR9, PT, P4 ;  /* 0x0000000907007c0c */ /* 0x000fe4000bf86140 */
[----:B------:R-:W-:Y:S02]  /*49b0*/  @!P3 IADD3 R7, PT, PT, R6, R3, RZ ;  /* 0x000000030607b210 */ /* 0x000fe40007ffe0ff */
[----:B------:R-:W-:-:S02]  /*49c0*/  LEA.HI.X.SX32 R8, R3, R8, 0x1, P6 ;  /* 0x0000000803087211 */ /* 0x000fc400030f0eff */
[----:B---3--:R-:W-:Y:S01]  /*49d0*/  LEA R6, P6, R9, UR10, 0x2 ;  /* 0x0000000a09067c11 */ /* 0x008fe2000f8c10ff */
[----:B0-----:R-:W-:-:S03]  /*49e0*/  @!P3 IMAD.WIDE R4, R7, 0x4, R4 ;  /* 0x000000040704b825 */ /* 0x001fc600078e0204 */
[----:B------:R-:W-:Y:S02]  /*49f0*/  LEA.HI.X R7, R9, UR11, R8, 0x2, P6 ;  /* 0x0000000b09077c11 */ /* 0x000fe4000b0f1408 */
[----:B------:R1:W-:Y:S04]  /*4a00*/  @!P3 STG.E desc[UR14][R4.64], R57 ;  /* 0x000000390400b986 */ /* 0x0003e8000c10190e */
[----:B------:R1:W-:Y:S04]  /*4a10*/  @!P2 STG.E desc[UR14][R6.64+0x4], R56 ;  /* 0x000004380600a986 */ /* 0x0003e8000c10190e */
[----:B------:R1:W-:Y:S04]  /*4a20*/  @!P5 STG.E desc[UR14][R6.64+0x8], R55 ;  /* 0x000008370600d986 */ /* 0x0003e8000c10190e */
[----:B------:R1:W-:Y:S02]  /*4a30*/  @!P4 STG.E desc[UR14][R6.64+0xc], R46 ;  /* 0x00000c2e0600c986 */ /* 0x0003e4000c10190e */
.L_x_24:
[----:B------:R-:W-:Y:S05]  /*4a40*/  BSYNC.RECONVERGENT B0 ;  /* 0x0000000000007941 */ /* 0x000fea0003800200 */
.L_x_23:
[----:B------:R-:W-:Y:S04]  /*4a50*/  BSSY.RECONVERGENT B0, `(.L_x_25) ;  /* 0x0000020000007945 */ /* 0x000fe80003800200 */
[----:B------:R-:W-:Y:S05]  /*4a60*/  @P0 BRA `(.L_x_26) ;  /* 0x0000000000780947 */ /* 0x000fea0003800000 */
[----:B------:R-:W2:Y:S01]  /*4a70*/  LDCU.64 UR8, c[0x0][0x3b8] ;  /* 0x00007700ff0877ac */ /* 0x000ea20008000a00 */
[C---:B-1----:R-:W-:Y:S02]  /*4a80*/  IADD3 R6, P2, PT, R3.reuse, 0x1, RZ ;  /* 0x0000000103067810 */ /* 0x042fe40007f5e0ff */
[C---:B------:R-:W-:Y:S01]  /*4a90*/  IADD3 R7, P5, PT, R3.reuse, 0x2, RZ ;  /* 0x0000000203077810 */ /* 0x040fe20007fbe0ff */
[----:B------:R-:W1:Y:S01]  /*4aa0*/  LDCU UR4, c[0x0][0x3a4] ;  /* 0x00007480ff0477ac */ /* 0x000e620008000800 */
[C---:B------:R-:W-:Y:S01]  /*4ab0*/  IADD3 R8, P6, PT, R3.reuse, 0x3, RZ ;  /* 0x0000000303087810 */ /* 0x040fe20007fde0ff */
[----:B------:R-:W3:Y:S03]  /*4ac0*/  LDCU.64 UR10, c[0x0][0x3a8] ;  /* 0x00007500ff0a77ac */ /* 0x000ee60008000a00 */
[----:B------:R-:W-:Y:S02]  /*4ad0*/  IADD3.X R9, PT, PT, RZ, R29, RZ, P6, !PT ;  /* 0x0000001dff097210 */ /* 0x000fe400037fe4ff */
[----:B--2---:R-:W-:-:S02]  /*4ae0*/  ISETP.GE.U32.AND P0, PT, R3, UR8, PT ;  /* 0x0000000803007c0c */ /* 0x004fc4000bf06070 */
[----:B------:R-:W-:Y:S02]  /*4af0*/  ISETP.GE.U32.AND P3, PT, R6, UR8, PT ;  /* 0x0000000806007c0c */ /* 0x000fe4000bf66070 */
[----:B------:R-:W-:Y:S01]  /*4b00*/  ISETP.GE.U32.AND.EX P0, PT, R29, UR9, PT, P0 ;  /* 0x000000091d007c0c */ /* 0x000fe2000bf06100 */
[----:B-1----:R-:W-:Y:S01]  /*4b10*/  IMAD R2, R2, UR4, RZ ;  /* 0x0000000402027c24 */ /* 0x002fe2000f8e02ff */
[-C--:B------:R-:W-:Y:S02]  /*4b20*/  IADD3.X R6, PT, PT, RZ, R29.reuse, RZ, P2, !PT ;  /* 0x0000001dff067210 */ /* 0x080fe400017fe4ff */
[----:B------:R-:W-:Y:S02]  /*4b30*/  ISETP.GE.U32.AND P4, PT, R7, UR8, PT ;  /* 0x0000000807007c0c */ /* 0x000fe4000bf86070 */
[----:B------:R-:W-:Y:S02]  /*4b40*/  ISETP.GE.U32.AND P2, PT, R8, UR8, PT ;  /* 0x0000000808007c0c */ /* 0x000fe4000bf46070 */
[----:B------:R-:W-:-:S02]  /*4b50*/  IADD3.X R7, PT, PT, RZ, R29, RZ, P5, !PT ;  /* 0x0000001dff077210 */ /* 0x000fc40002ffe4ff */
[----:B------:R-:W-:Y:S02]  /*4b60*/  ISETP.GE.U32.AND.EX P3, PT, R6, UR9, PT, P3 ;  /* 0x0000000906007c0c */ /* 0x000fe4000bf66130 */
[----:B------:R-:W-:Y:S01]  /*4b70*/  SHF.R.S32.HI R6, RZ, 0x1f, R2 ;  /* 0x0000001fff067819 */ /* 0x000fe20000011402 */
[----:B0-----:R-:W0:Y:S01]  /*4b80*/  @!P0 LDC.64 R4, c[0x0][0x3a8] ;  /* 0x0000ea00ff048b82 */ /* 0x001e220000000a00 */
[CC--:B------:R-:W-:Y:S02]  /*4b90*/  IADD3 R8, P5, PT, R2.reuse, R3.reuse, RZ ;  /* 0x0000000302087210 */ /* 0x0c0fe40007fbe0ff */
[----:B------:R-:W-:Y:S02]  /*4ba0*/  ISETP.GE.U32.AND.EX P4, PT, R7, UR9, PT, P4 ;  /* 0x0000000907007c0c */ /* 0x000fe4000bf86140 */
[----:B------:R-:W-:Y:S02]  /*4bb0*/  ISETP.GE.U32.AND.EX P2, PT, R9, UR9, PT, P2 ;  /* 0x0000000909007c0c */ /* 0x000fe4000bf46120 */
[----:B------:R-:W-:-:S02]  /*4bc0*/  @!P0 IADD3 R7, PT, PT, R2, R3, RZ ;  /* 0x0000000302078210 */ /* 0x000fc40007ffe0ff */
[----:B------:R-:W-:Y:S02]  /*4bd0*/  LEA.HI.X.SX32 R9, R3, R6, 0x1, P5 ;  /* 0x0000000603097211 */ /* 0x000fe400028f0eff */
[----:B---3--:R-:W-:Y:S01]  /*4be0*/  LEA R6, P5, R8, UR10, 0x2 ;  /* 0x0000000a08067c11 */ /* 0x008fe2000f8a10ff */
[----:B0-----:R-:W-:-:S03]  /*4bf0*/  @!P0 IMAD.WIDE R4, R7, 0x4, R4 ;  /* 0x0000000407048825 */ /* 0x001fc600078e0204 */
[----:B------:R-:W-:Y:S02]  /*4c00*/  LEA.HI.X R7, R8, UR11, R9, 0x2, P5 ;  /* 0x0000000b08077c11 */ /* 0x000fe4000a8f1409 */
[----:B------:R2:W-:Y:S04]  /*4c10*/  @!P0 STG.E desc[UR14][R4.64], R45 ;  /* 0x0000002d04008986 */ /* 0x0005e8000c10190e */
[----:B------:R2:W-:Y:S04]  /*4c20*/  @!P3 STG.E desc[UR14][R6.64+0x4], R44 ;  /* 0x0000042c0600b986 */ /* 0x0005e8000c10190e */
[----:B------:R2:W-:Y:S04]  /*4c30*/  @!P4 STG.E desc[UR14][R6.64+0x8], R43 ;  /* 0x0000082b0600c986 */ /* 0x0005e8000c10190e */
[----:B------:R2:W-:Y:S02]  /*4c40*/  @!P2 STG.E desc[UR14][R6.64+0xc], R42 ;  /* 0x00000c2a0600a986 */ /* 0x0005e4000c10190e */
.L_x_26:
[----:B------:R-:W-:Y:S05]  /*4c50*/  BSYNC.RECONVERGENT B0 ;  /* 0x0000000000007941 */ /* 0x000fea0003800200 */
.L_x_25:
[----:B------:R-:W-:Y:S05]  /*4c60*/  @P1 EXIT ;  /* 0x000000000000194d */ /* 0x000fea0003800000 */
[----:B------:R-:W3:Y:S01]  /*4c70*/  LDCU.64 UR6, c[0x0][0x3b8] ;  /* 0x00007700ff0677ac */ /* 0x000ee20008000a00 */
[C---:B------:R-:W-:Y:S02]  /*4c80*/  IADD3 R2, P1, PT, R3.reuse, 0x1, RZ ;  /* 0x0000000103027810 */ /* 0x040fe40007f3e0ff */
[C---:B012---:R-:W-:Y:S01]  /*4c90*/  IADD3 R4, P5, PT, R3.reuse, 0x2, RZ ;  /* 0x0000000203047810 */ /* 0x047fe20007fbe0ff */
[----:B------:R-:W0:Y:S01]  /*4ca0*/  LDCU UR4, c[0x0][0x3a4] ;  /* 0x00007480ff0477ac */ /* 0x000e220008000800 */
[C---:B------:R-:W-:Y:S01]  /*4cb0*/  IADD3 R5, P4, PT, R3.reuse, 0x3, RZ ;  /* 0x0000000303057810 */ /* 0x040fe20007f9e0ff */
[----:B------:R-:W1:Y:S01]  /*4cc0*/  LDCU.64 UR8, c[0x0][0x3a8] ;  /* 0x00007500ff0877ac */ /* 0x000e620008000a00 */
[----:B---3--:R-:W-:Y:S02]  /*4cd0*/  ISETP.GE.U32.AND P0, PT, R3, UR6, PT ;  /* 0x0000000603007c0c */ /* 0x008fe4000bf06070 */
[----:B------:R-:W-:Y:S02]  /*4ce0*/  ISETP.GE.U32.AND P2, PT, R2, UR6, PT ;  /* 0x0000000602007c0c */ /* 0x000fe4000bf46070 */
[----:B------:R-:W-:Y:S01]  /*4cf0*/  ISETP.GE.U32.AND.EX P0, PT, R29, UR7, PT, P0 ;  /* 0x000000071d007c0c */ /* 0x000fe2000bf06100 */
[----:B0-----:R-:W-:Y:S01]  /*4d00*/  IMAD R0, R0, UR4, RZ ;  /* 0x0000000400007c24 */ /* 0x001fe2000f8e02ff */
[----:B------:R-:W-:-:S02]  /*4d10*/  IADD3.X R2, PT, PT, RZ, R29, RZ, P1, !PT ;  /* 0x0000001dff027210 */ /* 0x000fc40000ffe4ff */
[----:B------:R-:W-:Y:S02]  /*4d20*/  ISETP.GE.U32.AND P3, PT, R4, UR6, PT ;  /* 0x0000000604007c0c */ /* 0x000fe4000bf66070 */
[-C--:B------:R-:W-:Y:S02]  /*4d30*/  IADD3.X R4, PT, PT, RZ, R29.reuse, RZ, P5, !PT ;  /* 0x0000001dff047210 */ /* 0x080fe40002ffe4ff */
[----:B------:R-:W-:Y:S02]  /*4d40*/  ISETP.GE.U32.AND P1, PT, R5, UR6, PT ;  /* 0x0000000605007c0c */ /* 0x000fe4000bf26070 */
[----:B------:R-:W-:Y:S02]  /*4d50*/  IADD3.X R29, PT, PT, RZ, R29, RZ, P4, !PT ;  /* 0x0000001dff1d7210 */ /* 0x000fe400027fe4ff */
[----:B------:R-:W-:Y:S01]  /*4d60*/  ISETP.GE.U32.AND.EX P2, PT, R2, UR7, PT, P2 ;  /* 0x0000000702007c0c */ /* 0x000fe2000bf46120 */
[----:B------:R-:W0:Y:S01]  /*4d70*/  @!P0 LDC.64 R6, c[0x0][0x3a8] ;  /* 0x0000ea00ff068b82 */ /* 0x000e220000000a00 */
[----:B------:R-:W-:-:S02]  /*4d80*/  SHF.R.S32.HI R2, RZ, 0x1f, R0 ;  /* 0x0000001fff027819 */ /* 0x000fc40000011400 */
[-C--:B------:R-:W-:Y:S02]  /*4d90*/  IADD3 R8, P5, PT, R0, R3.reuse, RZ ;  /* 0x0000000300087210 */ /* 0x080fe40007fbe0ff */
[----:B------:R-:W-:Y:S02]  /*4da0*/  ISETP.GE.U32.AND.EX P3, PT, R4, UR7, PT, P3 ;  /* 0x0000000704007c0c */ /* 0x000fe4000bf66130 */
[----:B------:R-:W-:Y:S02]  /*4db0*/  ISETP.GE.U32.AND.EX P1, PT, R29, UR7, PT, P1 ;  /* 0x000000071d007c0c */ /* 0x000fe4000bf26110 */
[----:B------:R-:W-:Y:S02]  /*4dc0*/  @!P0 IADD3 R5, PT, PT, R0, R3, RZ ;  /* 0x0000000300058210 */ /* 0x000fe40007ffe0ff */
[----:B------:R-:W-:Y:S02]  /*4dd0*/  LEA.HI.X.SX32 R9, R3, R2, 0x1, P5 ;  /* 0x0000000203097211 */ /* 0x000fe400028f0eff */
[----:B-1----:R-:W-:Y:S01]  /*4de0*/  LEA R4, P4, R8, UR8, 0x2 ;  /* 0x0000000808047c11 */ /* 0x002fe2000f8810ff */
[----:B0-----:R-:W-:-:S03]  /*4df0*/  @!P0 IMAD.WIDE R2, R5, 0x4, R6 ;  /* 0x0000000405028825 */ /* 0x001fc600078e0206 */
[----:B------:R-:W-:Y:S02]  /*4e00*/  LEA.HI.X R5, R8, UR9, R9, 0x2, P4 ;  /* 0x0000000908057c11 */ /* 0x000fe4000a0f1409 */
[----:B------:R0:W-:Y:S04]  /*4e10*/  @!P0 STG.E desc[UR14][R2.64], R54 ;  /* 0x0000003602008986 */ /* 0x0001e8000c10190e */
[----:B------:R0:W-:Y:S04]  /*4e20*/  @!P2 STG.E desc[UR14][R4.64+0x4], R53 ;  /* 0x000004350400a986 */ /* 0x0001e8000c10190e */
[----:B------:R0:W-:Y:S01]  /*4e30*/  @!P3 STG.E desc[UR14][R4.64+0x8], R52 ;  /* 0x000008340400b986 */ /* 0x0001e2000c10190e */
[----:B------:R-:W-:Y:S05]  /*4e40*/  @P1 EXIT ;  /* 0x000000000000194d */ /* 0x000fea0003800000 */
[----:B------:R-:W-:Y:S01]  /*4e50*/  STG.E desc[UR14][R4.64+0xc], R51 ;  /* 0x00000c3304007986 */ /* 0x000fe2000c10190e */
[----:B------:R-:W-:Y:S05]  /*4e60*/  EXIT ;  /* 0x000000000000794d */ /* 0x000fea0003800000 */
.L_x_27:
[----:B------:R-:W-:-:S00]  /*4e70*/  BRA `(.L_x_27) ;  /* 0xfffffffc00fc7947 */ /* 0x000fc0000383ffff */
[----:B------:R-:W-:-:S00]  /*4e80*/  NOP ;  /* 0x0000000000007918 */ /* 0x000fc00000000000 */
[----:B------:R-:W-:-:S00]  /*4e90*/  NOP ;  /* 0x0000000000007918 */ /* 0x000fc00000000000 */
[----:B------:R-:W-:-:S00]  /*4ea0*/  NOP ;  /* 0x0000000000007918 */ /* 0x000fc00000000000 */
[----:B------:R-:W-:-:S00]  /*4eb0*/  NOP ;  /* 0x0000000000007918 */ /* 0x000fc00000000000 */
[----:B------:R-:W-:-:S00]  /*4ec0*/  NOP ;  /* 0x0000000000007918 */ /* 0x000fc00000000000 */
[----:B------:R-:W-:-:S00]  /*4ed0*/  NOP ;  /* 0x0000000000007918 */ /* 0x000fc00000000000 */
[----:B------:R-:W-:-:S00]  /*4ee0*/  NOP ;  /* 0x0000000000007918 */ /* 0x000fc00000000000 */
[----:B------:R-:W-:-:S00]  /*4ef0*/  NOP ;  /* 0x0000000000007918 */ /* 0x000fc00000000000 */
.L_x_103:


//--------------------- .text._Z21tiled_reg_gemm_kernelILm64ELm64ELm32ELm4ELm4ELm4EEv10MatrixViewS0_S0_mmm --------------------------
	.section	.text._Z21tiled_reg_gemm_kernelILm64ELm64ELm32ELm4ELm4ELm4EEv10MatrixViewS0_S0_mmm,"ax",@progbits
	.align	128
        .global         _Z21tiled_reg_gemm_kernelILm64ELm64ELm32ELm4ELm4ELm4EEv10MatrixViewS0_S0_mmm
        .type           _Z21tiled_reg_gemm_kernelILm64ELm64ELm32ELm4ELm4ELm4EEv10MatrixViewS0_S0_mmm,@function
        .size           _Z21tiled_reg_gemm_kernelILm64ELm64ELm32ELm4ELm4ELm4EEv10MatrixViewS0_S0_mmm,(.L_x_104 - _Z21tiled_reg_gemm_kernelILm64ELm64ELm32ELm4ELm4ELm4EEv10MatrixViewS0_S0_mmm)
        .other          _Z21tiled_reg_gemm_kernelILm64ELm64ELm32ELm4ELm4ELm4EEv10MatrixViewS0_S0_mmm,@"STO_CUDA_ENTRY STV_DEFAULT"
_Z21tiled_reg_gemm_kernelILm64ELm64ELm32ELm4ELm4ELm4EEv10MatrixViewS0_S0_mmm:
.text._Z21tiled_reg_gemm_kernelILm64ELm64ELm32ELm4ELm4ELm4EEv10MatrixViewS0_S0_mmm:
[----:B------:R-:W-:Y:S01]  /*0000*/  LDC R1, c[0x0][0x37c] ;  /* 0x0000df00ff017b82 */ /* 0x000fe20000000800 */
[----:B------:R-:W0:Y:S01]  /*0010*/  LDCU.64 UR4, c[0x0][0x3c0] ;  /* 0x00007800ff0477ac */ /* 0x000e220008000a00 */
[----:B------:R-:W1:Y:S01]  /*0020*/  S2R R5, SR_CTAID.Y ;  /* 0x0000000000057919 */ /* 0x000e620000002600 */
[----:B------:R-:W-:Y:S02]  /*0030*/  CS2R R62, SRZ ;  /* 0x00000000003e7805 */ /* 0x000fe4000001ff00 */
[----:B------:R-:W-:Y:S02]  /*0040*/  CS2R R60, SRZ ;  /* 0x00000000003c7805 */ /* 0x000fe4000001ff00 */
[----:B------:R-:W-:Y:S01]  /*0050*/  CS2R R58, SRZ ;  /* 0x00000000003a7805 */ /* 0x000fe2000001ff00 */
[----:B------:R-:W1:Y:S01]  /*0060*/  S2R R0, SR_TID.Y ;  /* 0x0000000000007919 */ /* 0x000e620000002200 */
[----:B------:R-:W-:Y:S02]  /*0070*/  CS2R R52, SRZ ;  /* 0x0000000000347805 */ /* 0x000fe4000001ff00 */
[----:B------:R-:W-:-:S02]  /*0080*/  CS2R R48, SRZ ;  /* 0x0000000000307805 */ /* 0x000fc4000001ff00 */
[----:B------:R-:W-:Y:S01]  /*0090*/  CS2R R50, SRZ ;  /* 0x0000000000327805 */ /* 0x000fe2000001ff00 */
[----:B------:R-:W2:Y:S01]  /*00a0*/  S2R R2, SR_CTAID.X ;  /* 0x0000000000027919 */ /* 0x000ea20000002500 */
[----:B------:R-:W-:Y:S02]  /*00b0*/  CS2R R56, SRZ ;  /* 0x0000000000387805 */ /* 0x000fe4000001ff00 */
[----:B------:R-:W-:Y:S01]  /*00c0*/  CS2R R54, SRZ ;  /* 0x0000000000367805 */ /* 0x000fe2000001ff00 */
[----:B------:R-:W3:Y:S01]  /*00d0*/  LDCU.64 UR12, c[0x0][0x358] ;  /* 0x00006b00ff0c77ac */ /* 0x000ee20008000a00 */
[----:B------:R-:W4:Y:S01]  /*00e0*/  S2R R3, SR_TID.X ;  /* 0x0000000000037919 */ /* 0x000f220000002100 */
[----:B0-----:R-:W-:-:S04]  /*00f0*/  UIADD3 UR7, UP0, UPT, UR4, 0x1f, URZ ;  /* 0x0000001f04077890 */ /* 0x001fc8000ff1e0ff */
[----:B------:R-:W-:Y:S02]  /*0100*/  UIADD3.X UR8, UPT, UPT, URZ, UR5, URZ, UP0, !UPT ;  /* 0x00000005ff087290 */ /* 0x000fe400087fe4ff */
[----:B------:R-:W-:-:S04]  /*0110*/  UISETP.GE.U32.AND UP0, UPT, UR7, 0x20, UPT ;  /* 0x000000200700788c */ /* 0x000fc8000bf06070 */
[----:B------:R-:W-:Y:S01]  /*0120*/  UISETP.GE.U32.AND.EX UP0, UPT, UR8, URZ, UPT, UP0 ;  /* 0x000000ff0800728c */ /* 0x000fe2000bf06100 */
[----:B-1----:R-:W-:-:S08]  /*0130*/  LEA R5, R5, R0, 0x4 ;  /* 0x0000000005057211 */ /* 0x002fd000078e20ff */
[----:B---3--:R-:W-:Y:S05]  /*0140*/  BRA.U !UP0, `(.L_x_28) ;  /* 0x0000004508047547 */ /* 0x008fea000b800000 */
[----:B------:R-:W0:Y:S01]  /*0150*/  S2UR UR5, SR_CgaCtaId ;  /* 0x00000000000579c3 */ /* 0x000e220000008800 */
[----:B------:R-:W1:Y:S01]  /*0160*/  LDCU UR10, c[0x0][0x394] ;  /* 0x00007280ff0a77ac */ /* 0x000e620008000800 */
[----:B------:R-:W-:Y:S01]  /*0170*/  SHF.L.U32 R5, R5, 0x2, RZ ;  /* 0x0000000205057819 */ /* 0x000fe200000006ff */
[----:B------:R-:W-:Y:S01]  /*0180*/  HFMA2 R32, -RZ, RZ, 0, 0 ;  /* 0x00000000ff207431 */ /* 0x000fe200000001ff */
[C---:B------:R-:W-:Y:S01]  /*0190*/  IADD3 R38, PT, PT, R0.reuse, 0x10, RZ ;  /* 0x0000001000267810 */ /* 0x040fe20007ffe0ff */
[----:B------:R-:W3:Y:S01]  /*01a0*/  LDCU UR9, c[0x0][0x384] ;  /* 0x00007080ff0977ac */ /* 0x000ee20008000800 */
[C---:B----4-:R-:W-:Y:S01]  /*01b0*/  LEA R45, R0.reuse, R3, 0x5 ;  /* 0x00000003002d7211 */ /* 0x050fe200078e28ff */
[C---:B------:R-:W-:Y:S01]  /*01c0*/  IMAD R4, R0.reuse, -0x3, R5 ;  /* 0xfffffffd00047824 */ /* 0x040fe200078e0205 */
[C---:B------:R-:W-:Y:S01]  /*01d0*/  ISETP.GT.U32.AND P0, PT, R0.reuse, 0xf, PT ;  /* 0x0000000f0000780c */ /* 0x040fe20003f04070 */
[----:B------:R-:W-:Y:S01]  /*01e0*/  UMOV UR4, 0x400 ;  /* 0x0000040000047882 */ /* 0x000fe20000000000 */
[----:B------:R-:W-:Y:S01]  /*01f0*/  HFMA2 R36, -RZ, RZ, 0, 0 ;  /* 0x00000000ff247431 */ /* 0x000fe200000001ff */
[----:B------:R-:W-:Y:S01]  /*0200*/  LEA R44, R0, R45, 0x5 ;  /* 0x0000002d002c7211 */ /* 0x000fe200078e28ff */
[----:B------:R-:W-:Y:S01]  /*0210*/  USHF.R.U64 UR7, UR7, 0x5, UR8 ;  /* 0x0000000507077899 */ /* 0x000fe20008001208 */
[C---:B------:R-:W-:Y:S01]  /*0220*/  IADD3 R42, PT, PT, R4.reuse, 0x10, RZ ;  /* 0x00000010042a7810 */ /* 0x040fe20007ffe0ff */
[----:B------:R-:W-:Y:S01]  /*0230*/  USHF.R.U32.HI UR8, URZ, 0x5, UR8 ;  /* 0x00000005ff087899 */ /* 0x000fe20008011608 */
[C---:B------:R-:W-:Y:S01]  /*0240*/  IADD3 R6, PT, PT, R4.reuse, 0x20, RZ ;  /* 0x0000002004067810 */ /* 0x040fe20007ffe0ff */
[----:B------:R-:W4:Y:S01]  /*0250*/  LDCU UR11, c[0x0][0x384] ;  /* 0x00007080ff0b77ac */ /* 0x000f220008000800 */
[----:B------:R-:W-:Y:S01]  /*0260*/  IADD3 R8, PT, PT, R4, 0x30, RZ ;  /* 0x0000003004087810 */ /* 0x000fe20007ffe0ff */
[----:B-1----:R-:W-:Y:S01]  /*0270*/  IMAD R38, R38, UR10, RZ ;  /* 0x0000000a26267c24 */ /* 0x002fe2000f8e02ff */
[C---:B------:R-:W-:Y:S01]  /*0280*/  ISETP.GT.U32.OR P2, PT, R3.reuse, 0x1f, P0 ;  /* 0x0000001f0300780c */ /* 0x040fe20000744470 */
[----:B------:R-:W-:Y:S01]  /*0290*/  IMAD R40, R0, UR10, RZ ;  /* 0x0000000a00287c24 */ /* 0x000fe2000f8e02ff */
[----:B------:R-:W-:Y:S01]  /*02a0*/  MOV R33, R0 ;  /* 0x0000000000217202 */ /* 0x000fe20000000f00 */
[--C-:B---3--:R-:W-:Y:S01]  /*02b0*/  IMAD R43, R4, UR9, R3.reuse ;  /* 0x00000009042b7c24 */ /* 0x108fe2000f8e0203 */
[----:B0-----:R-:W-:Y:S01]  /*02c0*/  ULEA UR6, UR5, UR4, 0x18 ;  /* 0x0000000405067291 */ /* 0x001fe2000f8ec0ff */
[-C--:B------:R-:W-:Y:S01]  /*02d0*/  IADD3 R5, PT, PT, R38, R3.reuse, RZ ;  /* 0x0000000326057210 */ /* 0x080fe20007ffe0ff */
[----:B------:R-:W-:Y:S01]  /*02e0*/  UIADD3 UR4, UPT, UPT, UR4, 0x2000, URZ ;  /* 0x0000200004047890 */ /* 0x000fe2000fffe0ff */
[-C--:B------:R-:W-:Y:S01]  /*02f0*/  IADD3 R37, PT, PT, R40, R3.reuse, RZ ;  /* 0x0000000328257210 */ /* 0x080fe20007ffe0ff */
[--C-:B------:R-:W-:Y:S01]  /*0300*/  IMAD R42, R42, UR9, R3.reuse ;  /* 0x000000092a2a7c24 */ /* 0x100fe2000f8e0203 */
[----:B------:R-:W-:Y:S01]  /*0310*/  MOV R35, R3 ;  /* 0x0000000300237202 */ /* 0x000fe20000000f00 */
[----:B------:R-:W-:Y:S01]  /*0320*/  ULEA UR4, UR5, UR4, 0x18 ;  /* 0x0000000405047291 */ /* 0x000fe2000f8ec0ff */
[----:B------:R-:W-:Y:S01]  /*0330*/  MOV R63, RZ ;  /* 0x000000ff003f7202 */ /* 0x000fe20000000f00 */
[--C-:B------:R-:W-:Y:S01]  /*0340*/  IMAD R41, R6, UR9, R3.reuse ;  /* 0x0000000906297c24 */ /* 0x100fe2000f8e0203 */
[----:B------:R-:W-:Y:S01]  /*0350*/  ISETP.GT.U32.OR P0, PT, R3, 0x3f, P0 ;  /* 0x0000003f0300780c */ /* 0x000fe20000704470 */
[----:B------:R-:W-:Y:S01]  /*0360*/  IMAD R39, R8, UR9, R3 ;  /* 0x0000000908277c24 */ /* 0x000fe2000f8e0203 */
[----:B------:R-:W-:Y:S01]  /*0370*/  LEA R45, R45, UR6, 0x2 ;  /* 0x000000062d2d7c11 */ /* 0x000fe2000f8e10ff */
[----:B------:R-:W0:Y:S01]  /*0380*/  LDCU.64 UR14, c[0x0][0x388] ;  /* 0x00007100ff0e77ac */ /* 0x000e220008000a00 */
[----:B--2---:R-:W-:-:S02]  /*0390*/  LEA R37, R2, R37, 0x6 ;  /* 0x0000002502257211 */ /* 0x004fc400078e30ff */
[----:B------:R-:W-:Y:S01]  /*03a0*/  LEA R34, R2, R5, 0x6 ;  /* 0x0000000502227211 */ /* 0x000fe200078e30ff */
[----:B------:R-:W1:Y:S01]  /*03b0*/  LDCU.64 UR16, c[0x0][0x398] ;  /* 0x00007300ff1077ac */ /* 0x000e620008000a00 */
[----:B------:R-:W-:Y:S01]  /*03c0*/  LEA R44, R44, UR4, 0x2 ;  /* 0x000000042c2c7c11 */ /* 0x000fe2000f8e10ff */
[----:B------:R-:W-:Y:S01]  /*03d0*/  UMOV UR4, URZ ;  /* 0x000000ff00047c82 */ /* 0x000fe20008000000 */
[----:B----4-:R-:W-:-:S05]  /*03e0*/  UMOV UR5, URZ ;  /* 0x000000ff00057c82 */ /* 0x010fca0008000000 */
.L_x_76:
[----:B------:R-:W-:Y:S01]  /*03f0*/  ISETP.GT.U32.AND P1, PT, R0, 0x3f, PT ;  /* 0x0000003f0000780c */ /* 0x000fe20003f24070 */
[----:B------:R-:W-:Y:S04]  /*0400*/  BSSY.RECONVERGENT B0, `(.L_x_29) ;  /* 0x0000137000007945 */ /* 0x000fe80003800200 */
[----:B------:R-:W-:Y:S08]  /*0410*/  BSSY.RELIABLE B1, `(.L_x_30) ;  /* 0x00000af000017945 */ /* 0x000ff00003800100 */
[----:B---3--:R-:W-:Y:S05]  /*0420*/  @P1 BRA `(.L_x_31) ;  /* 0x0000000800a81947 */ /* 0x008fea0003800000 */
[----:B------:R-:W2:Y:S01]  /*0430*/  S2UR UR6, SR_CTAID.Y ;  /* 0x00000000000679c3 */ /* 0x000ea20000002600 */
[----:B------:R-:W-:Y:S01]  /*0440*/  ISETP.GT.U32.AND P4, PT, R3, 0x1f, PT ;  /* 0x0000001f0300780c */ /* 0x000fe20003f84070 */
[----:B------:R-:W-:Y:S01]  /*0450*/  BSSY.RECONVERGENT B2, `(.L_x_32) ;  /* 0x0000027000027945 */ /* 0x000fe20003800200 */
[----:B--2---:R-:W-:-:S06]  /*0460*/  USHF.L.U32 UR6, UR6, 0x6, URZ ;  /* 0x0000000606067899 */ /* 0x004fcc00080006ff */
[C---:B------:R-:W-:Y:S02]  /*0470*/  LEA R11, R0.reuse, UR6, 0x2 ;  /* 0x00000006000b7c11 */ /* 0x040fe4000f8e10ff */
[----:B------:R-:W-:-:S03]  /*0480*/  IADD3 R13, PT, PT, R0, UR6, RZ ;  /* 0x00000006000d7c10 */ /* 0x000fc6000fffe0ff */
[----:B------:R-:W-:Y:S05]  /*0490*/  @P4 BRA `(.L_x_33) ;  /* 0x0000000000884947 */ /* 0x000fea0003800000 */
[----:B------:R-:W2:Y:S01]  /*04a0*/  LDC.64 R4, c[0x0][0x3c0] ;  /* 0x0000f000ff047b82 */ /* 0x000ea20000000a00 */
[----:B------:R-:W-:Y:S01]  /*04b0*/  BSSY.RECONVERGENT B3, `(.L_x_34) ;  /* 0x000000b000037945 */ /* 0x000fe20003800200 */
[----:B------:R-:W-:-:S06]  /*04c0*/  HFMA2 R8, -RZ, RZ, 0, 0 ;  /* 0x00000000ff087431 */ /* 0x000fcc00000001ff */
[----:B------:R-:W3:Y:S01]  /*04d0*/  LDC.64 R6, c[0x0][0x3b0] ;  /* 0x0000ec00ff067b82 */ /* 0x000ee20000000a00 */
[----:B--2---:R-:W-:-:S04]  /*04e0*/  ISETP.GE.U32.AND P3, PT, R35, R4, PT ;  /* 0x000000042300720c */ /* 0x004fc80003f66070 */
[----:B------:R-:W-:Y:S02]  /*04f0*/  ISETP.GE.U32.AND.EX P3, PT, R36, R5, PT, P3 ;  /* 0x000000052400720c */ /* 0x000fe40003f66130 */
[----:B---3--:R-:W-:-:S04]  /*0500*/  ISETP.GE.U32.AND P1, PT, R13, R6, PT ;  /* 0x000000060d00720c */ /* 0x008fc80003f26070 */
[----:B------:R-:W-:-:S13]  /*0510*/  ISETP.GE.U32.OR.EX P3, PT, RZ, R7, P3, P1 ;  /* 0x00000007ff00720c */ /* 0x000fda0001f66510 */
[----:B------:R-:W-:Y:S05]  /*0520*/  @P3 BRA `(.L_x_35) ;  /* 0x00000000000c3947 */ /* 0x000fea0003800000 */
[----:B------:R-:W2:Y:S02]  /*0530*/  LDC.64 R8, c[0x0][0x388] ;  /* 0x0000e200ff087b82 */ /* 0x000ea40000000a00 */
[----:B--2---:R-:W-:-:S06]  /*0540*/  IMAD.WIDE R8, R43, 0x4, R8 ;  /* 0x000000042b087825 */ /* 0x004fcc00078e0208 */
[----:B------:R2:W5:Y:S02]  /*0550*/  LDG.E R8, desc[UR12][R8.64] ;  /* 0x0000000c08087981 */ /* 0x000564000c1e1900 */
.L_x_35:
[----:B01----:R-:W-:Y:S05]  /*0560*/  BSYNC.RECONVERGENT B3 ;  /* 0x0000000000037941 */ /* 0x003fea0003800200 */
.L_x_34:
[----:B-----5:R3:W-:Y:S01]  /*0570*/  STS [R45], R8 ;  /* 0x000000082d007388 */ /* 0x0207e20000000800 */
[----:B------:R-:W-:-:S13]  /*0580*/  ISETP.GT.U32.AND P3, PT, R3, 0xf, PT ;  /* 0x0000000f0300780c */ /* 0x000fda0003f64070 */
[----:B---3--:R-:W-:Y:S05]  /*0590*/  @P3 BRA `(.L_x_33) ;  /* 0x0000000000483947 */ /* 0x008fea0003800000 */
[----:B--2---:R-:W-:-:S04]  /*05a0*/  IADD3 R9, P5, PT, R35, 0x10, RZ ;  /* 0x0000001023097810 */ /* 0x004fc80007fbe0ff */
[----:B------:R-:W-:Y:S02]  /*05b0*/  ISETP.GE.U32.AND P3, PT, R9, R4, PT ;  /* 0x000000040900720c */ /* 0x000fe40003f66070 */
[----:B------:R-:W-:-:S04]  /*05c0*/  IADD3.X R4, PT, PT, RZ, R36, RZ, P5, !PT ;  /* 0x00000024ff047210 */ /* 0x000fc80002ffe4ff */
[----:B------:R-:W-:-:S04]  /*05d0*/  ISETP.GE.U32.AND.EX P3, PT, R4, R5, PT, P3 ;  /* 0x000000050400720c */ /* 0x000fc80003f66130 */
[----:B------:R-:W-:-:S13]  /*05e0*/  ISETP.GE.U32.OR.EX P3, PT, RZ, R7, P3, P1 ;  /* 0x00000007ff00720c */ /* 0x000fda0001f66510 */
[----:B------:R-:W-:Y:S05]  /*05f0*/  @P3 BRA `(.L_x_36) ;  /* 0x00000000002c3947 */ /* 0x000fea0003800000 */
[----:B------:R-:W-:Y:S01]  /*0600*/  IMAD R4, R0, -0x3, R11 ;  /* 0xfffffffd00047824 */ /* 0x000fe200078e020b */
[----:B------:R-:W-:-:S03]  /*0610*/  USHF.R.S32.HI UR6, URZ, 0x1f, UR5 ;  /* 0x0000001fff067899 */ /* 0x000fc60008011405 */
[----:B------:R-:W-:-:S05]  /*0620*/  IMAD R4, R4, UR11, RZ ;  /* 0x0000000b04047c24 */ /* 0x000fca000f8e02ff */
[----:B------:R-:W-:Y:S02]  /*0630*/  SHF.R.S32.HI R5, RZ, 0x1f, R4 ;  /* 0x0000001fff057819 */ /* 0x000fe40000011404 */
[----:B------:R-:W-:-:S04]  /*0640*/  IADD3 R6, P1, P3, R4, UR5, R3 ;  /* 0x0000000504067c10 */ /* 0x000fc8000fb3e003 */
[----:B------:R-:W-:Y:S02]  /*0650*/  IADD3.X R5, PT, PT, R5, UR6, RZ, P1, P3 ;  /* 0x0000000605057c10 */ /* 0x000fe40008fe64ff */
[----:B------:R-:W-:-:S04]  /*0660*/  LEA R4, P1, R6, UR14, 0x2 ;  /* 0x0000000e06047c11 */ /* 0x000fc8000f8210ff */
[----:B------:R-:W-:-:S05]  /*0670*/  LEA.HI.X R5, R6, UR15, R5, 0x2, P1 ;  /* 0x0000000f06057c11 */ /* 0x000fca00088f1405 */
[----:B------:R-:W2:Y:S04]  /*0680*/  LDG.E R4, desc[UR12][R4.64+0x40] ;  /* 0x0000400c04047981 */ /* 0x000ea8000c1e1900 */
[----:B--2---:R4:W-:Y:S01]  /*0690*/  STS [R45+0x40], R4 ;  /* 0x000040042d007388 */ /* 0x0049e20000000800 */
[----:B------:R-:W-:Y:S05]  /*06a0*/  BRA `(.L_x_33) ;  /* 0x0000000000047947 */ /* 0x000fea0003800000 */
.L_x_36:
[----:B------:R3:W-:Y:S02]  /*06b0*/  STS [R45+0x40], RZ ;  /* 0x000040ff2d007388 */ /* 0x0007e40000000800 */
.L_x_33:
[----:B01----:R-:W-:Y:S05]  /*06c0*/  BSYNC.RECONVERGENT B2 ;  /* 0x0000000000027941 */ /* 0x003fea0003800200 */
.L_x_32:
[----:B------:R-:W-:-:S13]  /*06d0*/  ISETP.GT.U32.AND P1, PT, R0, 0x2f, PT ;  /* 0x0000002f0000780c */ /* 0x000fda0003f24070 */
[----:B------:R-:W-:Y:S05]  /*06e0*/  @P1 BRA `(.L_x_31) ;  /* 0x0000000400f81947 */ /* 0x000fea0003800000 */
[----:B------:R-:W-:Y:S04]  /*06f0*/  BSSY.RECONVERGENT B2, `(.L_x_37) ;  /* 0x0000028000027945 */ /* 0x000fe80003800200 */
[----:B------:R-:W-:Y:S05]  /*0700*/  @P4 BRA `(.L_x_38) ;  /* 0x0000000000984947 */ /* 0x000fea0003800000 */
[----:B----4-:R-:W0:Y:S01]  /*0710*/  LDC.64 R4, c[0x0][0x3c0] ;  /* 0x0000f000ff047b82 */ /* 0x010e220000000a00 */
[----:B--2---:R-:W-:Y:S01]  /*0720*/  IADD3 R9, P5, PT, R13, 0x10, RZ ;  /* 0x000000100d097810 */ /* 0x004fe20007fbe0ff */
[----:B------:R-:W-:Y:S06]  /*0730*/  BSSY.RECONVERGENT B3, `(.L_x_39) ;  /* 0x000000e000037945 */ /* 0x000fec0003800200 */
[----:B------:R-:W1:Y:S01]  /*0740*/  LDC.64 R6, c[0x0][0x3b0] ;  /* 0x0000ec00ff067b82 */ /* 0x000e620000000a00 */
[----:B0-----:R-:W-:-:S04]  /*0750*/  ISETP.GE.U32.AND P3, PT, R35, R4, PT ;  /* 0x000000042300720c */ /* 0x001fc80003f66070 */
[----:B------:R-:W-:Y:S02]  /*0760*/  ISETP.GE.U32.AND.EX P3, PT, R36, R5, PT, P3 ;  /* 0x000000052400720c */ /* 0x000fe40003f66130 */
[----:B-1----:R-:W-:Y:S02]  /*0770*/  ISETP.GE.U32.AND P1, PT, R9, R6, PT ;  /* 0x000000060900720c */ /* 0x002fe40003f26070 */
[----:B------:R-:W-:-:S04]  /*0780*/  IADD3.X R6, PT, PT, RZ, RZ, RZ, P5, !PT ;  /* 0x000000ffff067210 */ /* 0x000fc80002ffe4ff */
[----:B------:R-:W-:-:S13]  /*0790*/  ISETP.GE.U32.OR.EX P3, PT, R6, R7, P3, P1 ;  /* 0x000000070600720c */ /* 0x000fda0001f66510 */
[----:B------:R-:W-:Y:S05]  /*07a0*/  @P3 BRA `(.L_x_40) ;  /* 0x0000000000143947 */ /* 0x000fea0003800000 */
[----:B------:R-:W0:Y:S02]  /*07b0*/  LDC.64 R8, c[0x0][0x388] ;  /* 0x0000e200ff087b82 */ /* 0x000e240000000a00 */
[----:B0-----:R-:W-:-:S06]  /*07c0*/  IMAD.WIDE R8, R42, 0x4, R8 ;  /* 0x000000042a087825 */ /* 0x001fcc00078e0208 */
[----:B------:R-:W2:Y:S04]  /*07d0*/  LDG.E R8, desc[UR12][R8.64] ;  /* 0x0000000c08087981 */ /* 0x000ea8000c1e1900 */
[----:B--2---:R1:W-:Y:S01]  /*07e0*/  STS [R45+0x800], R8 ;  /* 0x000800082d007388 */ /* 0x0043e20000000800 */
[----:B------:R-:W-:Y:S05]  /*07f0*/  BRA `(.L_x_41) ;  /* 0x0000000000047947 */ /* 0x000fea0003800000 */
.L_x_40:
[----:B------:R0:W-:Y:S02]  /*0800*/  STS [R45+0x800], RZ ;  /* 0x000800ff2d007388 */ /* 0x0001e40000000800 */
.L_x_41:
[----:B------:R-:W-:Y:S05]  /*0810*/  BSYNC.RECONVERGENT B3 ;  /* 0x0000000000037941 */ /* 0x000fea0003800200 */
.L_x_39:
[----:B------:R-:W-:-:S13]  /*0820*/  ISETP.GT.U32.AND P3, PT, R3, 0xf, PT ;  /* 0x0000000f0300780c */ /* 0x000fda0003f64070 */
[----:B------:R-:W-:Y:S05]  /*0830*/  @P3 BRA `(.L_x_38) ;  /* 0x00000000004c3947 */ /* 0x000fea0003800000 */
[----:B------:R-:W-:-:S04]  /*0840*/  IADD3 R9, P5, PT, R35, 0x10, RZ ;  /* 0x0000001023097810 */ /* 0x000fc80007fbe0ff */
[----:B------:R-:W-:Y:S02]  /*0850*/  ISETP.GE.U32.AND P3, PT, R9, R4, PT ;  /* 0x000000040900720c */ /* 0x000fe40003f66070 */
[----:B------:R-:W-:-:S04]  /*0860*/  IADD3.X R4, PT, PT, RZ, R36, RZ, P5, !PT ;  /* 0x00000024ff047210 */ /* 0x000fc80002ffe4ff */
[----:B------:R-:W-:-:S04]  /*0870*/  ISETP.GE.U32.AND.EX P3, PT, R4, R5, PT, P3 ;  /* 0x000000050400720c */ /* 0x000fc80003f66130 */
[----:B------:R-:W-:-:S13]  /*0880*/  ISETP.GE.U32.OR.EX P1, PT, R6, R7, P3, P1 ;  /* 0x000000070600720c */ /* 0x000fda0001f26510 */
[----:B------:R-:W-:Y:S05]  /*0890*/  @P1 BRA `(.L_x_42) ;  /* 0x0000000000301947 */ /* 0x000fea0003800000 */
[----:B------:R-:W-:Y:S01]  /*08a0*/  IMAD R4, R0, -0x3, R11 ;  /* 0xfffffffd00047824 */ /* 0x000fe200078e020b */
[----:B------:R-:W-:-:S04]  /*08b0*/  USHF.R.S32.HI UR6, URZ, 0x1f, UR5 ;  /* 0x0000001fff067899 */ /* 0x000fc80008011405 */
[----:B------:R-:W-:-:S05]  /*08c0*/  IADD3 R4, PT, PT, R4, 0x10, RZ ;  /* 0x0000001004047810 */ /* 0x000fca0007ffe0ff */
        /* <DEDUP_REMOVED lines=9> */
.L_x_42:
[----:B------:R2:W-:Y:S02]  /*0960*/  STS [R45+0x840], RZ ;  /* 0x000840ff2d007388 */ /* 0x0005e40000000800 */
.L_x_38:
[----:B------:R-:W-:Y:S05]  /*0970*/  BSYNC.RECONVERGENT B2 ;  /* 0x0000000000027941 */ /* 0x000fea0003800200 */
.L_x_37:
[----:B------:R-:W-:-:S13]  /*0980*/  ISETP.GT.U32.AND P1, PT, R0, 0x1f, PT ;  /* 0x0000001f0000780c */ /* 0x000fda0003f24070 */
[----:B------:R-:W-:Y:S05]  /*0990*/  @P1 BREAK.RELIABLE B1 ;  /* 0x0000000000011942 */ /* 0x000fea0003800100 */
[----:B------:R-:W-:Y:S05]  /*09a0*/  @P1 BRA `(.L_x_43) ;  /* 0x0000000c00701947 */ /* 0x000fea0003800000 */
[----:B------:R-:W-:Y:S04]  /*09b0*/  BSSY.RECONVERGENT B2, `(.L_x_44) ;  /* 0x0000028000027945 */ /* 0x000fe80003800200 */
[----:B------:R-:W-:Y:S05]  /*09c0*/  @P4 BRA `(.L_x_45) ;  /* 0x0000000000984947 */ /* 0x000fea0003800000 */
[----:B--2-4-:R-:W2:Y:S01]  /*09d0*/  LDC.64 R4, c[0x0][0x3c0] ;  /* 0x0000f000ff047b82 */ /* 0x014ea20000000a00 */
[----:B------:R-:W-:Y:S01]  /*09e0*/  IADD3 R9, P4, PT, R13, 0x20, RZ ;  /* 0x000000200d097810 */ /* 0x000fe20007f9e0ff */
[----:B------:R-:W-:Y:S06]  /*09f0*/  BSSY.RECONVERGENT B3, `(.L_x_46) ;  /* 0x000000e000037945 */ /* 0x000fec0003800200 */
[----:B------:R-:W4:Y:S01]  /*0a00*/  LDC.64 R6, c[0x0][0x3b0] ;  /* 0x0000ec00ff067b82 */ /* 0x000f220000000a00 */
[----:B--2---:R-:W-:-:S04]  /*0a10*/  ISETP.GE.U32.AND P3, PT, R35, R4, PT ;  /* 0x000000042300720c */ /* 0x004fc80003f66070 */
[----:B------:R-:W-:Y:S02]  /*0a20*/  ISETP.GE.U32.AND.EX P3, PT, R36, R5, PT, P3 ;  /* 0x000000052400720c */ /* 0x000fe40003f66130 */
[----:B----4-:R-:W-:Y:S02]  /*0a30*/  ISETP.GE.U32.AND P1, PT, R9, R6, PT ;  /* 0x000000060900720c */ /* 0x010fe40003f26070 */
[----:B------:R-:W-:-:S04]  /*0a40*/  IADD3.X R6, PT, PT, RZ, RZ, RZ, P4, !PT ;  /* 0x000000ffff067210 */ /* 0x000fc800027fe4ff */
[----:B------:R-:W-:-:S13]  /*0a50*/  ISETP.GE.U32.OR.EX P3, PT, R6, R7, P3, P1 ;  /* 0x000000070600720c */ /* 0x000fda0001f66510 */
[----:B------:R-:W-:Y:S05]  /*0a60*/  @P3 BRA `(.L_x_47) ;  /* 0x0000000000143947 */ /* 0x000fea0003800000 */
[----:B-1----:R-:W1:Y:S02]  /*0a70*/  LDC.64 R8, c[0x0][0x388] ;  /* 0x0000e200ff087b82 */ /* 0x002e640000000a00 */
[----:B-1----:R-:W-:-:S06]  /*0a80*/  IMAD.WIDE R8, R41, 0x4, R8 ;  /* 0x0000000429087825 */ /* 0x002fcc00078e0208 */
[----:B------:R-:W2:Y:S04]  /*0a90*/  LDG.E R8, desc[UR12][R8.64] ;  /* 0x0000000c08087981 */ /* 0x000ea8000c1e1900 */
[----:B--2---:R1:W-:Y:S01]  /*0aa0*/  STS [R45+0x1000], R8 ;  /* 0x001000082d007388 */ /* 0x0043e20000000800 */
[----:B------:R-:W-:Y:S05]  /*0ab0*/  BRA `(.L_x_48) ;  /* 0x0000000000047947 */ /* 0x000fea0003800000 */
.L_x_47:
[----:B------:R2:W-:Y:S02]  /*0ac0*/  STS [R45+0x1000], RZ ;  /* 0x001000ff2d007388 */ /* 0x0005e40000000800 */
.L_x_48:
[----:B------:R-:W-:Y:S05]  /*0ad0*/  BSYNC.RECONVERGENT B3 ;  /* 0x0000000000037941 */ /* 0x000fea0003800200 */
.L_x_46:
        /* <DEDUP_REMOVED lines=17> */
[----:B------:R-:W4:Y:S04]  /*0bf0*/  LDG.E R4, desc[UR12][R4.64+0x40] ;  /* 0x0000400c04047981 */ /* 0x000f28000c1e1900 */
[----:B----4-:R4:W-:Y:S01]  /*0c00*/  STS [R45+0x1040], R4 ;  /* 0x001040042d007388 */ /* 0x0109e20000000800 */
[----:B------:R-:W-:Y:S05]  /*0c10*/  BRA `(.L_x_45) ;  /* 0x0000000000047947 */ /* 0x000fea0003800000 */
.L_x_49:
[----:B------:R4:W-:Y:S02]  /*0c20*/  STS [R45+0x1040], RZ ;  /* 0x001040ff2d007388 */ /* 0x0009e40000000800 */
.L_x_45:
[----:B------:R-:W-:Y:S05]  /*0c30*/  BSYNC.RECONVERGENT B2 ;  /* 0x0000000000027941 */ /* 0x000fea0003800200 */
.L_x_44:
        /* <DEDUP_REMOVED lines=17> */
.L_x_52:
[----:B------:R2:W-:Y:S02]  /*0d50*/  STS [R45+0x1800], RZ ;  /* 0x001800ff2d007388 */ /* 0x0005e40000000800 */
.L_x_53:
[----:B------:R-:W-:Y:S05]  /*0d60*/  BSYNC.RECONVERGENT B3 ;  /* 0x0000000000037941 */ /* 0x000fea0003800200 */
.L_x_51:
        /* <DEDUP_REMOVED lines=20> */
.L_x_54:
[----:B------:R4:W-:Y:S02]  /*0eb0*/  STS [R45+0x1840], RZ ;  /* 0x001840ff2d007388 */ /* 0x0009e40000000800 */
.L_x_50:
[----:B------:R-:W-:Y:S05]  /*0ec0*/  BSYNC.RECONVERGENT B2 ;  /* 0x0000000000027941 */ /* 0x000fea0003800200 */
.L_x_31:
[----:B------:R-:W-:-:S13]  /*0ed0*/  ISETP.GT.U32.AND P1, PT, R0, 0x1f, PT ;  /* 0x0000001f0000780c */ /* 0x000fda0003f24070 */
[----:B------:R-:W-:Y:S05]  /*0ee0*/  @P1 BREAK.RELIABLE B1 ;  /* 0x0000000000011942 */ /* 0x000fea0003800100 */
[----:B------:R-:W-:Y:S05]  /*0ef0*/  @P1 BRA `(.L_x_43) ;  /* 0x00000008001c1947 */ /* 0x000fea0003800000 */
[----:B01----:R-:W-:Y:S05]  /*0f00*/  BSYNC.RELIABLE B1 ;  /* 0x0000000000017941 */ /* 0x003fea0003800100 */
.L_x_30:
[----:B------:R-:W0:Y:S01]  /*0f10*/  S2R R13, SR_CTAID.X ;  /* 0x00000000000d7919 */ /* 0x000e220000002500 */
[----:B------:R-:W-:Y:S01]  /*0f20*/  ISETP.GT.U32.AND P1, PT, R3, 0x3f, PT ;  /* 0x0000003f0300780c */ /* 0x000fe20003f24070 */
[----:B------:R-:W-:Y:S01]  /*0f30*/  HFMA2 R5, -RZ, RZ, 0, 0 ;  /* 0x00000000ff057431 */ /* 0x000fe200000001ff */
[----:B--2-4-:R-:W-:Y:S01]  /*0f40*/  MOV R4, R3 ;  /* 0x0000000300047202 */ /* 0x014fe20000000f00 */
[----:B------:R-:W-:Y:S04]  /*0f50*/  BSSY.RECONVERGENT B1, `(.L_x_55) ;  /* 0x0000040000017945 */ /* 0x000fe80003800200 */
[----:B0-----:R-:W-:-:S06]  /*0f60*/  IMAD.WIDE.U32 R8, R13, 0x40, R4 ;  /* 0x000000400d087825 */ /* 0x001fcc00078e0004 */
[----:B------:R-:W-:Y:S05]  /*0f70*/  @P1 BRA `(.L_x_56) ;  /* 0x0000000000f41947 */ /* 0x000fea0003800000 */
[----:B------:R-:W0:Y:S01]  /*0f80*/  LDC.64 R4, c[0x0][0x3b8] ;  /* 0x0000ee00ff047b82 */ /* 0x000e220000000a00 */
[----:B------:R-:W-:Y:S01]  /*0f90*/  BSSY.RECONVERGENT B2, `(.L_x_57) ;  /* 0x000000b000027945 */ /* 0x000fe20003800200 */
[----:B------:R-:W-:-:S06]  /*0fa0*/  MOV R11, RZ ;  /* 0x000000ff000b7202 */ /* 0x000fcc0000000f00 */
[----:B------:R-:W1:Y:S01]  /*0fb0*/  LDC.64 R6, c[0x0][0x3c0] ;  /* 0x0000f000ff067b82 */ /* 0x000e620000000a00 */
[----:B0-----:R-:W-:-:S04]  /*0fc0*/  ISETP.GE.U32.AND P3, PT, R8, R4, PT ;  /* 0x000000040800720c */ /* 0x001fc80003f66070 */
[----:B------:R-:W-:Y:S02]  /*0fd0*/  ISETP.GE.U32.AND.EX P3, PT, R9, R5, PT, P3 ;  /* 0x000000050900720c */ /* 0x000fe40003f66130 */
[----:B-1----:R-:W-:-:S04]  /*0fe0*/  ISETP.GE.U32.AND P1, PT, R33, R6, PT ;  /* 0x000000062100720c */ /* 0x002fc80003f26070 */
[----:B------:R-:W-:-:S13]  /*0ff0*/  ISETP.GE.U32.OR.EX P3, PT, R32, R7, P3, P1 ;  /* 0x000000072000720c */ /* 0x000fda0001f66510 */
[----:B------:R-:W-:Y:S05]  /*1000*/  @P3 BRA `(.L_x_58) ;  /* 0x00000000000c3947 */ /* 0x000fea0003800000 */
[----:B------:R-:W0:Y:S02]  /*1010*/  LDC.64 R10, c[0x0][0x398] ;  /* 0x0000e600ff0a7b82 */ /* 0x000e240000000a00 */
[----:B0-----:R-:W-:-:S06]  /*1020*/  IMAD.WIDE R10, R37, 0x4, R10 ;  /* 0x00000004250a7825 */ /* 0x001fcc00078e020a */
[----:B------:R0:W5:Y:S02]  /*1030*/  LDG.E R11, desc[UR12][R10.64] ;  /* 0x0000000c0a0b7981 */ /* 0x000164000c1e1900 */
.L_x_58:
[----:B------:R-:W-:Y:S05]  /*1040*/  BSYNC.RECONVERGENT B2 ;  /* 0x0000000000027941 */ /* 0x000fea0003800200 */
.L_x_57:
[----:B-----5:R1:W-:Y:S01]  /*1050*/  STS [R44], R11 ;  /* 0x0000000b2c007388 */ /* 0x0203e20000000800 */
[----:B------:R-:W-:-:S13]  /*1060*/  ISETP.GT.U32.AND P3, PT, R3, 0x2f, PT ;  /* 0x0000002f0300780c */ /* 0x000fda0003f64070 */
[----:B-1----:R-:W-:Y:S05]  /*1070*/  @P3 BRA `(.L_x_56) ;  /* 0x0000000000b43947 */ /* 0x002fea0003800000 */
[----:B------:R-:W-:Y:S01]  /*1080*/  IADD3 R11, P4, PT, R8, 0x10, RZ ;  /* 0x00000010080b7810 */ /* 0x000fe20007f9e0ff */
[----:B------:R-:W-:Y:S01]  /*1090*/  BSSY.RECONVERGENT B2, `(.L_x_59) ;  /* 0x0000011000027945 */ /* 0x000fe20003800200 */
[----:B------:R-:W-:Y:S02]  /*10a0*/  SHF.L.U32 R6, R13, 0x6, RZ ;  /* 0x000000060d067819 */ /* 0x000fe400000006ff */
[----:B------:R-:W-:Y:S02]  /*10b0*/  ISETP.GE.U32.AND P3, PT, R11, R4, PT ;  /* 0x000000040b00720c */ /* 0x000fe40003f66070 */
[----:B------:R-:W-:Y:S02]  /*10c0*/  IADD3.X R12, PT, PT, RZ, R9, RZ, P4, !PT ;  /* 0x00000009ff0c7210 */ /* 0x000fe400027fe4ff */
[----:B------:R-:W-:Y:S02]  /*10d0*/  SHF.R.S32.HI R11, RZ, 0x1f, R6 ;  /* 0x0000001fff0b7819 */ /* 0x000fe40000011406 */
[----:B------:R-:W-:-:S02]  /*10e0*/  ISETP.GE.U32.AND.EX P3, PT, R12, R5, PT, P3 ;  /* 0x000000050c00720c */ /* 0x000fc40003f66130 */
[----:B0-----:R-:W-:Y:S02]  /*10f0*/  SHF.R.S32.HI R10, RZ, 0x1f, R40 ;  /* 0x0000001fff0a7819 */ /* 0x001fe40000011428 */
[----:B------:R-:W-:Y:S02]  /*1100*/  ISETP.GE.U32.OR.EX P3, PT, R32, R7, P3, P1 ;  /* 0x000000072000720c */ /* 0x000fe40001f66510 */
[----:B------:R-:W-:-:S04]  /*1110*/  IADD3 R6, P4, P5, R40, R6, R3 ;  /* 0x0000000628067210 */ /* 0x000fc80007d9e003 */
[----:B------:R-:W-:Y:S02]  /*1120*/  IADD3.X R11, PT, PT, R10, R11, RZ, P4, P5 ;  /* 0x0000000b0a0b7210 */ /* 0x000fe400027ea4ff */
[----:B------:R-:W-:-:S04]  /*1130*/  LEA R10, P4, R6, UR16, 0x2 ;  /* 0x00000010060a7c11 */ /* 0x000fc8000f8810ff */
[----:B------:R-:W-:Y:S01]  /*1140*/  LEA.HI.X R11, R6, UR17, R11, 0x2, P4 ;  /* 0x00000011060b7c11 */ /* 0x000fe2000a0f140b */
[----:B------:R-:W-:Y:S08]  /*1150*/  @P3 BRA `(.L_x_60) ;  /* 0x00000000000c3947 */ /* 0x000ff00003800000 */
[----:B------:R-:W2:Y:S04]  /*1160*/  LDG.E R15, desc[UR12][R10.64+0x40] ;  /* 0x0000400c0a0f7981 */ /* 0x000ea8000c1e1900 */
[----:B--2---:R0:W-:Y:S01]  /*1170*/  STS [R44+0x40], R15 ;  /* 0x0000400f2c007388 */ /* 0x0041e20000000800 */
[----:B------:R-:W-:Y:S05]  /*1180*/  BRA `(.L_x_61) ;  /* 0x0000000000047947 */ /* 0x000fea0003800000 */
.L_x_60:
[----:B------:R1:W-:Y:S02]  /*1190*/  STS [R44+0x40], RZ ;  /* 0x000040ff2c007388 */ /* 0x0003e40000000800 */
.L_x_61:
[----:B------:R-:W-:Y:S05]  /*11a0*/  BSYNC.RECONVERGENT B2 ;  /* 0x0000000000027941 */ /* 0x000fea0003800200 */
.L_x_59:
[----:B------:R-:W-:-:S13]  /*11b0*/  ISETP.GT.U32.AND P3, PT, R3, 0x1f, PT ;  /* 0x0000001f0300780c */ /* 0x000fda0003f64070 */
[----:B------:R-:W-:Y:S05]  /*11c0*/  @P3 BRA `(.L_x_56) ;  /* 0x0000000000603947 */ /* 0x000fea0003800000 */
[----:B0-----:R-:W-:Y:S01]  /*11d0*/  IADD3 R15, P4, PT, R8, 0x20, RZ ;  /* 0x00000020080f7810 */ /* 0x001fe20007f9e0ff */
[----:B------:R-:W-:Y:S03]  /*11e0*/  BSSY.RECONVERGENT B2, `(.L_x_62) ;  /* 0x000000a000027945 */ /* 0x000fe60003800200 */
[----:B------:R-:W-:Y:S02]  /*11f0*/  ISETP.GE.U32.AND P3, PT, R15, R4, PT ;  /* 0x000000040f00720c */ /* 0x000fe40003f66070 */
[----:B------:R-:W-:-:S04]  /*1200*/  IADD3.X R6, PT, PT, RZ, R9, RZ, P4, !PT ;  /* 0x00000009ff067210 */ /* 0x000fc800027fe4ff */
[----:B------:R-:W-:-:S04]  /*1210*/  ISETP.GE.U32.AND.EX P3, PT, R6, R5, PT, P3 ;  /* 0x000000050600720c */ /* 0x000fc80003f66130 */
[----:B------:R-:W-:-:S13]  /*1220*/  ISETP.GE.U32.OR.EX P3, PT, R32, R7, P3, P1 ;  /* 0x000000072000720c */ /* 0x000fda0001f66510 */
[----:B------:R-:W-:Y:S05]  /*1230*/  @P3 BRA `(.L_x_63) ;  /* 0x00000000000c3947 */ /* 0x000fea0003800000 */
[----:B------:R-:W2:Y:S04]  /*1240*/  LDG.E R15, desc[UR12][R10.64+0x80] ;  /* 0x0000800c0a0f7981 */ /* 0x000ea8000c1e1900 */
[----:B--2---:R2:W-:Y:S01]  /*1250*/  STS [R44+0x80], R15 ;  /* 0x0000800f2c007388 */ /* 0x0045e20000000800 */
[----:B------:R-:W-:Y:S05]  /*1260*/  BRA `(.L_x_64) ;  /* 0x0000000000047947 */ /* 0x000fea0003800000 */
.L_x_63:
[----:B------:R0:W-:Y:S02]  /*1270*/  STS [R44+0x80], RZ ;  /* 0x000080ff2c007388 */ /* 0x0001e40000000800 */
.L_x_64:
[----:B------:R-:W-:Y:S05]  /*1280*/  BSYNC.RECONVERGENT B2 ;  /* 0x0000000000027941 */ /* 0x000fea0003800200 */
.L_x_62:
[----:B------:R-:W-:-:S13]  /*1290*/  ISETP.GT.U32.AND P3, PT, R3, 0xf, PT ;  /* 0x0000000f0300780c */ /* 0x000fda0003f64070 */
[----:B------:R-:W-:Y:S05]  /*12a0*/  @P3 BRA `(.L_x_56) ;  /* 0x0000000000283947 */ /* 0x000fea0003800000 */
[----:B--2---:R-:W-:-:S04]  /*12b0*/  IADD3 R15, P4, PT, R8, 0x30, RZ ;  /* 0x00000030080f7810 */ /* 0x004fc80007f9e0ff */
        /* <DEDUP_REMOVED lines=8> */
.L_x_65:
[----:B------:R2:W-:Y:S02]  /*1340*/  STS [R44+0xc0], RZ ;  /* 0x0000c0ff2c007388 */ /* 0x0005e40000000800 */
.L_x_56:
[----:B------:R-:W-:Y:S05]  /*1350*/  BSYNC.RECONVERGENT B1 ;  /* 0x0000000000017941 */ /* 0x000fea0003800200 */
.L_x_55:
[----:B------:R-:W-:Y:S05]  /*1360*/  @P0 BRA `(.L_x_43) ;  /* 0x0000000400000947 */ /* 0x000fea0003800000 */
[----:B------:R-:W5:Y:S01]  /*1370*/  LDC.64 R4, c[0x0][0x3b8] ;  /* 0x0000ee00ff047b82 */ /* 0x000f620000000a00 */
[----:B----4-:R-:W-:Y:S01]  /*1380*/  IADD3 R11, P4, PT, R33, 0x10, RZ ;  /* 0x00000010210b7810 */ /* 0x010fe20007f9e0ff */
[----:B------:R-:W-:Y:S03]  /*1390*/  BSSY.RECONVERGENT B1, `(.L_x_66) ;  /* 0x000000e000017945 */ /* 0x000fe60003800200 */
[----:B------:R-:W-:-:S03]  /*13a0*/  IADD3.X R12, PT, PT, RZ, R32, RZ, P4, !PT ;  /* 0x00000020ff0c7210 */ /* 0x000fc600027fe4ff */
[----:B------:R-:W4:Y:S01]  /*13b0*/  LDC.64 R6, c[0x0][0x3c0] ;  /* 0x0000f000ff067b82 */ /* 0x000f220000000a00 */
[----:B-----5:R-:W-:-:S04]  /*13c0*/  ISETP.GE.U32.AND P3, PT, R8, R4, PT ;  /* 0x000000040800720c */ /* 0x020fc80003f66070 */
[----:B------:R-:W-:Y:S02]  /*13d0*/  ISETP.GE.U32.AND.EX P3, PT, R9, R5, PT, P3 ;  /* 0x000000050900720c */ /* 0x000fe40003f66130 */
[----:B----4-:R-:W-:-:S04]  /*13e0*/  ISETP.GE.U32.AND P1, PT, R11, R6, PT ;  /* 0x000000060b00720c */ /* 0x010fc80003f26070 */
[----:B------:R-:W-:-:S13]  /*13f0*/  ISETP.GE.U32.OR.EX P3, PT, R12, R7, P3, P1 ;  /* 0x000000070c00720c */ /* 0x000fda0001f66510 */
[----:B------:R-:W-:Y:S05]  /*1400*/  @P3 BRA `(.L_x_67) ;  /* 0x0000000000143947 */ /* 0x000fea0003800000 */
[----:B0-----:R-:W0:Y:S02]  /*1410*/  LDC.64 R10, c[0x0][0x398] ;  /* 0x0000e600ff0a7b82 */ /* 0x001e240000000a00 */
[----:B0-----:R-:W-:-:S06]  /*1420*/  IMAD.WIDE R10, R34, 0x4, R10 ;  /* 0x00000004220a7825 */ /* 0x001fcc00078e020a */
[----:B------:R-:W4:Y:S04]  /*1430*/  LDG.E R11, desc[UR12][R10.64] ;  /* 0x0000000c0a0b7981 */ /* 0x000f28000c1e1900 */
[----:B----4-:R0:W-:Y:S01]  /*1440*/  STS [R44+0x1000], R11 ;  /* 0x0010000b2c007388 */ /* 0x0101e20000000800 */
[----:B------:R-:W-:Y:S05]  /*1450*/  BRA `(.L_x_68) ;  /* 0x0000000000047947 */ /* 0x000fea0003800000 */
.L_x_67:
[----:B------:R4:W-:Y:S02]  /*1460*/  STS [R44+0x1000], RZ ;  /* 0x001000ff2c007388 */ /* 0x0009e40000000800 */
.L_x_68:
[----:B------:R-:W-:Y:S05]  /*1470*/  BSYNC.RECONVERGENT B1 ;  /* 0x0000000000017941 */ /* 0x000fea0003800200 */
.L_x_66:
[----:B------:R-:W-:-:S13]  /*1480*/  ISETP.GT.U32.AND P3, PT, R3, 0x2f, PT ;  /* 0x0000002f0300780c */ /* 0x000fda0003f64070 */
[----:B------:R-:W-:Y:S05]  /*1490*/  @P3 BRA `(.L_x_43) ;  /* 0x0000000000b43947 */ /* 0x000fea0003800000 */
[----:B0-----:R-:W-:Y:S01]  /*14a0*/  IADD3 R11, P4, PT, R8, 0x10, RZ ;  /* 0x00000010080b7810 */ /* 0x001fe20007f9e0ff */
[----:B------:R-:W-:Y:S01]  /*14b0*/  BSSY.RECONVERGENT B1, `(.L_x_69) ;  /* 0x0000011000017945 */ /* 0x000fe20003800200 */
[----:B------:R-:W-:Y:S02]  /*14c0*/  SHF.L.U32 R13, R13, 0x6, RZ ;  /* 0x000000060d0d7819 */ /* 0x000fe400000006ff */
[----:B------:R-:W-:Y:S02]  /*14d0*/  ISETP.GE.U32.AND P3, PT, R11, R4, PT ;  /* 0x000000040b00720c */ /* 0x000fe40003f66070 */
[----:B------:R-:W-:Y:S02]  /*14e0*/  IADD3.X R10, PT, PT, RZ, R9, RZ, P4, !PT ;  /* 0x00000009ff0a7210 */ /* 0x000fe400027fe4ff */
[----:B------:R-:W-:Y:S02]  /*14f0*/  SHF.R.S32.HI R6, RZ, 0x1f, R38 ;  /* 0x0000001fff067819 */ /* 0x000fe40000011426 */
[----:B------:R-:W-:-:S02]  /*1500*/  ISETP.GE.U32.AND.EX P3, PT, R10, R5, PT, P3 ;  /* 0x000000050a00720c */ /* 0x000fc40003f66130 */
[----:B--2---:R-:W-:Y:S02]  /*1510*/  SHF.R.S32.HI R15, RZ, 0x1f, R13 ;  /* 0x0000001fff0f7819 */ /* 0x004fe4000001140d */
        /* <DEDUP_REMOVED lines=9> */
.L_x_70:
[----:B------:R2:W-:Y:S02]  /*15b0*/  STS [R44+0x1040], RZ ;  /* 0x001040ff2c007388 */ /* 0x0005e40000000800 */
.L_x_71:
[----:B------:R-:W-:Y:S05]  /*15c0*/  BSYNC.RECONVERGENT B1 ;  /* 0x0000000000017941 */ /* 0x000fea0003800200 */
.L_x_69:
        /* <DEDUP_REMOVED lines=9> */
[----:B------:R-:W5:Y:S04]  /*1660*/  LDG.E R13, desc[UR12][R10.64+0x80] ;  /* 0x0000800c0a0d7981 */ /* 0x000f68000c1e1900 */
[----:B-----5:R0:W-:Y:S01]  /*1670*/  STS [R44+0x1080], R13 ;  /* 0x0010800d2c007388 */ /* 0x0201e20000000800 */
[----:B------:R-:W-:Y:S05]  /*1680*/  BRA `(.L_x_74) ;  /* 0x0000000000047947 */ /* 0x000fea0003800000 */
.L_x_73:
[----:B------:R0:W-:Y:S02]  /*1690*/  STS [R44+0x1080], RZ ;  /* 0x001080ff2c007388 */ /* 0x0001e40000000800 */
.L_x_74:
[----:B------:R-:W-:Y:S05]  /*16a0*/  BSYNC.RECONVERGENT B1 ;  /* 0x0000000000017941 */ /* 0x000fea0003800200 */
.L_x_72:
[----:B------:R-:W-:-:S13]  /*16b0*/  ISETP.GT.U32.AND P3, PT, R3, 0xf, PT ;  /* 0x0000000f0300780c */ /* 0x000fda0003f64070 */
[----:B------:R-:W-:Y:S05]  /*16c0*/  @P3 BRA `(.L_x_43) ;  /* 0x0000000000283947 */ /* 0x000fea0003800000 */
[----:B0-----:R-:W-:-:S04]  /*16d0*/  IADD3 R13, P4, PT, R8, 0x30, RZ ;  /* 0x00000030080d7810 */ /* 0x001fc80007f9e0ff */
        /* <DEDUP_REMOVED lines=8> */
.L_x_75:
[----:B------:R0:W-:Y:S02]  /*1760*/  STS [R44+0x10c0], RZ ;  /* 0x0010c0ff2c007388 */ /* 0x0001e40000000800 */
.L_x_43:
[----:B01----:R-:W-:Y:S05]  /*1770*/  BSYNC.RECONVERGENT B0 ;  /* 0x0000000000007941 */ /* 0x003fea0003800200 */
.L_x_29:
[----:B------:R-:W-:Y:S05]  /*1780*/  WARPSYNC.ALL ;  /* 0x0000000000007948 */ /* 0x000fea0003800000 */
[----:B------:R-:W0:Y:S08]  /*1790*/  S2UR UR9, SR_CgaCtaId ;  /* 0x00000000000979c3 */ /* 0x000e300000008800 */
[----:B------:R-:W-:Y:S01]  /*17a0*/  BAR.SYNC.DEFER_BLOCKING 0x0 ;  /* 0x0000000000007b1d */ /* 0x000fe20000010000 */
[----:B------:R-:W-:Y:S01]  /*17b0*/  UIADD3 UR7, UP0, UPT, UR7, -0x1, URZ ;  /* 0xffffffff07077890 */ /* 0x000fe2000ff1e0ff */
[----:B------:R-:W-:Y:S01]  /*17c0*/  IADD3 R35, P1, PT, R35, 0x20, RZ ;  /* 0x0000002023237810 */ /* 0x000fe20007f3e0ff */
[----:B------:R-:W-:Y:S01]  /*17d0*/  UIADD3 UR4, UP1, UPT, URZ, UR4, URZ ;  /* 0x00000004ff047290 */ /* 0x000fe2000ff3e0ff */
[----:B------:R-:W-:Y:S01]  /*17e0*/  IADD3 R33, P3, PT, R33, 0x20, RZ ;  /* 0x0000002021217810 */ /* 0x000fe20007f7e0ff */
[----:B------:R-:W-:Y:S01]  /*17f0*/  UIADD3.X UR8, UPT, UPT, UR8, -0x1, URZ, UP0, !UPT ;  /* 0xffffffff08087890 */ /* 0x000fe200087fe4ff */
[----:B------:R-:W-:Y:S01]  /*1800*/  IADD3 R43, PT, PT, R43, 0x20, RZ ;  /* 0x000000202b2b7810 */ /* 0x000fe20007ffe0ff */
[----:B------:R-:W-:Y:S01]  /*1810*/  UMOV UR6, 0x400 ;  /* 0x0000040000067882 */ /* 0x000fe20000000000 */
[----:B------:R-:W-:Y:S01]  /*1820*/  UISETP.NE.U32.AND UP0, UPT, UR7, URZ, UPT ;  /* 0x000000ff0700728c */ /* 0x000fe2000bf05070 */
[----:B------:R-:W-:Y:S01]  /*1830*/  IADD3 R42, PT, PT, R42, 0x20, RZ ;  /* 0x000000202a2a7810 */ /* 0x000fe20007ffe0ff */
[----:B------:R-:W-:Y:S01]  /*1840*/  UIADD3 UR10, UPT, UPT, UR6, 0x2000, URZ ;  /* 0x00002000060a7890 */ /* 0x000fe2000fffe0ff */
[----:B------:R-:W-:Y:S01]  /*1850*/  IADD3 R41, PT, PT, R41, 0x20, RZ ;  /* 0x0000002029297810 */ /* 0x000fe20007ffe0ff */
[----:B------:R-:W-:Y:S01]  /*1860*/  UISETP.NE.AND.EX UP0, UPT, UR8, URZ, UPT, UP0 ;  /* 0x000000ff0800728c */ /* 0x000fe2000bf05300 */
[----:B------:R-:W-:Y:S01]  /*1870*/  IADD3 R39, PT, PT, R39, 0x20, RZ ;  /* 0x0000002027277810 */ /* 0x000fe20007ffe0ff */
[----:B------:R-:W-:Y:S01]  /*1880*/  UIADD3.X UR5, UPT, UPT, UR5, 0x20, URZ, UP1, !UPT ;  /* 0x0000002005057890 */ /* 0x000fe20008ffe4ff */
[----:B------:R-:W-:-:S02]  /*1890*/  IADD3.X R36, PT, PT, RZ, R36, RZ, P1, !PT ;  /* 0x00000024ff247210 */ /* 0x000fc40000ffe4ff */
[----:B------:R-:W-:Y:S01]  /*18a0*/  IADD3.X R32, PT, PT, RZ, R32, RZ, P3, !PT ;  /* 0x00000020ff207210 */ /* 0x000fe20001ffe4ff */
[----:B0-----:R-:W-:Y:S02]  /*18b0*/  ULEA UR6, UR9, UR6, 0x18 ;  /* 0x0000000609067291 */ /* 0x001fe4000f8ec0ff */
[----:B------:R-:W-:-:S04]  /*18c0*/  ULEA UR10, UR9, UR10, 0x18 ;  /* 0x0000000a090a7291 */ /* 0x000fc8000f8ec0ff */
[----:B------:R-:W-:Y:S02]  /*18d0*/  LEA R46, R0, UR6, 0x9 ;  /* 0x00000006002e7c11 */ /* 0x000fe4000f8e48ff */
[----:B------:R-:W-:-:S03]  /*18e0*/  LEA R47, R3, UR10, 0x4 ;  /* 0x0000000a032f7c11 */ /* 0x000fc6000f8e20ff */
[----:B--2-4-:R-:W-:Y:S04]  /*18f0*/  LDS.128 R4, [R46] ;  /* 0x000000002e047984 */ /* 0x014fe80000000c00 */
[----:B------:R-:W0:Y:S04]  /*1900*/  LDS.128 R24, [R47] ;  /* 0x000000002f187984 */ /* 0x000e280000000c00 */
[----:B------:R-:W1:Y:S04]  /*1910*/  LDS.128 R28, [R47+0x100] ;  /* 0x000100002f1c7984 */ /* 0x000e680000000c00 */
[----:B------:R-:W2:Y:S04]  /*1920*/  LDS.128 R20, [R47+0x200] ;  /* 0x000200002f147984 */ /* 0x000ea80000000c00 */
[----:B------:R-:W4:Y:S04]  /*1930*/  LDS.128 R16, [R47+0x300] ;  /* 0x000300002f107984 */ /* 0x000f280000000c00 */
[----:B------:R-:W5:Y:S01]  /*1940*/  LDS.128 R8, [R46+0x80] ;  /* 0x000080002e087984 */ /* 0x000f620000000c00 */
        /* <DEDUP_REMOVED lines=8> */
[----:B--2---:R-:W-:Y:S01]  /*19d0*/  FFMA R13, R20, R6, R13 ;  /* 0x00000006140d7223 */ /* 0x004fe2000000000d */
[C---:B------:R-:W-:Y:S01]  /*19e0*/  FFMA R12, R6.reuse, R21, R15 ;  /* 0x00000015060c7223 */ /* 0x040fe2000000000f */
[C---:B------:R-:W-:Y:S01]  /*19f0*/  FFMA R65, R6.reuse, R22, R65 ;  /* 0x0000001606417223 */ /* 0x040fe20000000041 */
[----:B------:R-:W-:Y:S01]  /*1a00*/  FFMA R14, R6, R23, R4 ;  /* 0x00000017060e7223 */ /* 0x000fe20000000004 */
[----:B----4-:R-:W-:Y:S01]  /*1a10*/  FFMA R4, R16, R7, R13 ;  /* 0x0000000710047223 */ /* 0x010fe2000000000d */
[C---:B------:R-:W-:Y:S01]  /*1a20*/  FFMA R5, R7.reuse, R17, R12 ;  /* 0x0000001107057223 */ /* 0x040fe2000000000c */
[C---:B------:R-:W-:Y:S01]  /*1a30*/  FFMA R6, R7.reuse, R18, R65 ;  /* 0x0000001207067223 */ /* 0x040fe20000000041 */
[----:B------:R-:W-:Y:S01]  /*1a40*/  FFMA R7, R7, R19, R14 ;  /* 0x0000001307077223 */ /* 0x000fe2000000000e */
[----:B------:R-:W-:Y:S01]  /*1a50*/  FADD R63, R4, R63 ;  /* 0x0000003f043f7221 */ /* 0x000fe20000000000 */
[----:B------:R-:W0:Y:S01]  /*1a60*/  LDS.128 R12, [R46+0x100] ;  /* 0x000100002e0c7984 */ /* 0x000e220000000c00 */
[----:B------:R-:W-:Y:S01]  /*1a70*/  FADD R62, R5, R62 ;  /* 0x0000003e053e7221 */ /* 0x000fe20000000000 */
[----:B------:R-:W-:Y:S01]  /*1a80*/  FADD R60, R7, R60 ;  /* 0x0000003c073c7221 */ /* 0x000fe20000000000 */
[C---:B-----5:R-:W-:Y:S01]  /*1a90*/  FFMA R5, R8.reuse, R24, RZ ;  /* 0x0000001808057223 */ /* 0x060fe200000000ff */
[C---:B------:R-:W-:Y:S01]  /*1aa0*/  FFMA R4, R8.reuse, R25, RZ ;  /* 0x0000001908047223 */ /* 0x040fe200000000ff */
[----:B------:R-:W-:Y:S01]  /*1ab0*/  FFMA R7, R8, R26, RZ ;  /* 0x0000001a08077223 */ /* 0x000fe200000000ff */
[----:B------:R-:W-:Y:S01]  /*1ac0*/  FADD R61, R6, R61 ;  /* 0x0000003d063d7221 */ /* 0x000fe20000000000 */
[----:B------:R-:W-:Y:S01]  /*1ad0*/  FFMA R65, R28, R9, R5 ;  /* 0x000000091c417223 */ /* 0x000fe20000000005 */
[C---:B------:R-:W-:Y:S01]  /*1ae0*/  FFMA R67, R9.reuse, R29, R4 ;  /* 0x0000001d09437223 */ /* 0x040fe20000000004 */
[C---:B------:R-:W-:Y:S01]  /*1af0*/  FFMA R69, R9.reuse, R30, R7 ;  /* 0x0000001e09457223 */ /* 0x040fe20000000007 */
[----:B------:R-:W-:Y:S01]  /*1b00*/  FFMA R8, R8, R27, RZ ;  /* 0x0000001b08087223 */ /* 0x000fe200000000ff */
[----:B------:R-:W1:Y:S01]  /*1b10*/  LDS.128 R4, [R46+0x180] ;  /* 0x000180002e047984 */ /* 0x000e620000000c00 */
[----:B------:R-:W-:Y:S01]  /*1b20*/  FFMA R64, R10, R21, R67 ;  /* 0x000000150a407223 */ /* 0x000fe20000000043 */
[----:B------:R-:W-:Y:S01]  /*1b30*/  FFMA R65, R20, R10, R65 ;  /* 0x0000000a14417223 */ /* 0x000fe20000000041 */
[----:B------:R-:W-:Y:S01]  /*1b40*/  FFMA R8, R9, R31, R8 ;  /* 0x0000001f09087223 */ /* 0x000fe20000000008 */
[----:B------:R-:W-:Y:S01]  /*1b50*/  FFMA R69, R10, R22, R69 ;  /* 0x000000160a457223 */ /* 0x000fe20000000045 */
[----:B------:R-:W-:-:S02]  /*1b60*/  FFMA R9, R11, R17, R64 ;  /* 0x000000110b097223 */ /* 0x000fc40000000040 */
[----:B------:R-:W-:Y:S01]  /*1b70*/  FFMA R10, R10, R23, R8 ;  /* 0x000000170a0a7223 */ /* 0x000fe20000000008 */
[----:B------:R-:W-:Y:S01]  /*1b80*/  FFMA R8, R16, R11, R65 ;  /* 0x0000000b10087223 */ /* 0x000fe20000000041 */
[----:B------:R-:W-:Y:S01]  /*1b90*/  FADD R58, R9, R58 ;  /* 0x0000003a093a7221 */ /* 0x000fe20000000000 */
[C---:B------:R-:W-:Y:S01]  /*1ba0*/  FFMA R68, R11.reuse, R18, R69 ;  /* 0x000000120b447223 */ /* 0x040fe20000000045 */
[----:B------:R-:W-:Y:S01]  /*1bb0*/  FFMA R64, R11, R19, R10 ;  /* 0x000000130b407223 */ /* 0x000fe2000000000a */
[----:B------:R-:W-:Y:S02]  /*1bc0*/  FADD R59, R8, R59 ;  /* 0x0000003b083b7221 */ /* 0x000fe40000000000 */
        /* <DEDUP_REMOVED lines=12> */
[----:B------:R-:W-:Y:S01]  /*1c90*/  FFMA R65, R14, R22, R65 ;  /* 0x000000160e417223 */ /* 0x000fe20000000041 */
[----:B-1----:R-:W-:Y:S01]  /*1ca0*/  FFMA R11, R4, R26, RZ ;  /* 0x0000001a040b7223 */ /* 0x002fe200000000ff */
[----:B------:R-:W-:Y:S01]  /*1cb0*/  FFMA R69, R16, R15, R9 ;  /* 0x0000000f10457223 */ /* 0x000fe20000000009 */
[----:B------:R-:W-:Y:S01]  /*1cc0*/  FFMA R9, R4, R24, RZ ;  /* 0x0000001804097223 */ /* 0x000fe200000000ff */
[----:B------:R-:W-:Y:S01]  /*1cd0*/  FFMA R12, R14, R23, R12 ;  /* 0x000000170e0c7223 */ /* 0x000fe2000000000c */
[C---:B------:R-:W-:Y:S01]  /*1ce0*/  FFMA R8, R4.reuse, R25, RZ ;  /* 0x0000001904087223 */ /* 0x040fe200000000ff */
[----:B------:R-:W-:Y:S01]  /*1cf0*/  FFMA R4, R4, R27, RZ ;  /* 0x0000001b04047223 */ /* 0x000fe200000000ff */
[----:B------:R-:W-:Y:S01]  /*1d00*/  FFMA R9, R28, R5, R9 ;  /* 0x000000051c097223 */ /* 0x000fe20000000009 */
[----:B------:R-:W-:Y:S01]  /*1d10*/  FFMA R11, R5, R30, R11 ;  /* 0x0000001e050b7223 */ /* 0x000fe2000000000b */
[C---:B------:R-:W-:Y:S01]  /*1d20*/  FFMA R67, R15.reuse, R18, R65 ;  /* 0x000000120f437223 */ /* 0x040fe20000000041 */
[----:B------:R-:W-:Y:S01]  /*1d30*/  FFMA R65, R15, R19, R12 ;  /* 0x000000130f417223 */ /* 0x000fe2000000000c */
[C---:B------:R-:W-:Y:S01]  /*1d40*/  FFMA R29, R5.reuse, R29, R8 ;  /* 0x0000001d051d7223 */ /* 0x040fe20000000008 */
[----:B------:R-:W-:Y:S01]  /*1d50*/  FFMA R12, R5, R31, R4 ;  /* 0x0000001f050c7223 */ /* 0x000fe20000000004 */
[----:B------:R-:W-:Y:S01]  /*1d60*/  FFMA R5, R20, R6, R9 ;  /* 0x0000000614057223 */ /* 0x000fe20000000009 */
[C---:B------:R-:W-:Y:S01]  /*1d70*/  FFMA R13, R6.reuse, R22, R11 ;  /* 0x00000016060d7223 */ /* 0x040fe2000000000b */
[----:B------:R-:W-:Y:S01]  /*1d80*/  LDS.128 R24, [R47+0x400] ;  /* 0x000400002f187984 */ /* 0x000fe20000000c00 */
[C---:B------:R-:W-:Y:S01]  /*1d90*/  FFMA R4, R6.reuse, R21, R29 ;  /* 0x0000001506047223 */ /* 0x040fe2000000001d */
[----:B------:R-:W-:Y:S01]  /*1da0*/  FFMA R12, R6, R23, R12 ;  /* 0x00000017060c7223 */ /* 0x000fe2000000000c */
[----:B------:R-:W-:Y:S01]  /*1db0*/  FFMA R66, R15, R17, R66 ;  /* 0x000000110f427223 */ /* 0x000fe20000000042 */
[----:B------:R-:W0:Y:S01]  /*1dc0*/  LDS.128 R8, [R46+0x10] ;  /* 0x000010002e087984 */ /* 0x000e220000000c00 */
[----:B------:R-:W-:Y:S01]  /*1dd0*/  FFMA R30, R16, R7, R5 ;  /* 0x00000007101e7223 */ /* 0x000fe20000000005 */
[C---:B------:R-:W-:Y:S01]  /*1de0*/  FFMA R29, R7.reuse, R17, R4 ;  /* 0x00000011071d7223 */ /* 0x040fe20000000004 */
[C---:B------:R-:W-:Y:S01]  /*1df0*/  FFMA R28, R7.reuse, R18, R13 ;  /* 0x00000012071c7223 */ /* 0x040fe2000000000d */
[----:B------:R-:W1:Y:S01]  /*1e00*/  LDS.128 R20, [R47+0x500] ;  /* 0x000500002f147984 */ /* 0x000e620000000c00 */
[----:B------:R-:W-:Y:S01]  /*1e10*/  FFMA R31, R7, R19, R12 ;  /* 0x00000013071f7223 */ /* 0x000fe2000000000c */
[----:B------:R-:W-:Y:S01]  /*1e20*/  FADD R48, R65, R48 ;  /* 0x0000003041307221 */ /* 0x000fe20000000000 */
[----:B------:R-:W-:Y:S01]  /*1e30*/  FADD R56, R29, R56 ;  /* 0x000000381d387221 */ /* 0x000fe20000000000 */
[----:B------:R-:W2:Y:S01]  /*1e40*/  LDS.128 R16, [R47+0x600] ;  /* 0x000600002f107984 */ /* 0x000ea20000000c00 */
[----:B------:R-:W-:Y:S01]  /*1e50*/  FADD R55, R28, R55 ;  /* 0x000000371c377221 */ /* 0x000fe20000000000 */
[----:B------:R-:W-:Y:S01]  /*1e60*/  FADD R54, R31, R54 ;  /* 0x000000361f367221 */ /* 0x000fe20000000000 */
[----:B------:R-:W-:Y:S01]  /*1e70*/  FADD R57, R30, R57 ;  /* 0x000000391e397221 */ /* 0x000fe20000000000 */
[----:B------:R-:W4:Y:S01]  /*1e80*/  LDS.128 R12, [R47+0x700] ;  /* 0x000700002f0c7984 */ /* 0x000f220000000c00 */
[----:B------:R-:W-:Y:S01]  /*1e90*/  FADD R52, R69, R52 ;  /* 0x0000003445347221 */ /* 0x000fe20000000000 */
[----:B------:R-:W-:Y:S01]  /*1ea0*/  FADD R50, R67, R50 ;  /* 0x0000003243327221 */ /* 0x000fe20000000000 */
[----:B------:R-:W-:Y:S01]  /*1eb0*/  FADD R51, R66, R51 ;  /* 0x0000003342337221 */ /* 0x000fe20000000000 */
        /* <DEDUP_REMOVED lines=31> */
[C---:B------:R-:W-:Y:S01]  /*20b0*/  FFMA R64, R6.reuse, R17, R67 ;  /* 0x0000001106407223 */ /* 0x040fe20000000043 */
[----:B------:R-:W-:Y:S01]  /*20c0*/  FFMA R4, R5, R23, R4 ;  /* 0x0000001705047223 */ /* 0x000fe20000000004 */
[----:B------:R-:W-:-:S02]  /*20d0*/  FFMA R69, R6, R18, R69 ;  /* 0x0000001206457223 */ /* 0x000fc40000000045 */
[C---:B------:R-:W-:Y:S01]  /*20e0*/  FFMA R5, R7.reuse, R13, R64 ;  /* 0x0000000d07057223 */ /* 0x040fe20000000040 */
[----:B------:R-:W-:Y:S01]  /*20f0*/  FFMA R6, R6, R19, R4 ;  /* 0x0000001306067223 */ /* 0x000fe20000000004 */
[----:B------:R-:W-:Y:S01]  /*2100*/  FFMA R4, R12, R7, R65 ;  /* 0x000000070c047223 */ /* 0x000fe20000000041 */
[C---:B------:R-:W-:Y:S01]  /*2110*/  FFMA R66, R7.reuse, R14, R69 ;  /* 0x0000000e07427223 */ /* 0x040fe20000000045 */
[----:B------:R-:W-:Y:S01]  /*2120*/  FADD R58, R58, R5 ;  /* 0x000000053a3a7221 */ /* 0x000fe20000000000 */
[----:B------:R-:W-:Y:S01]  /*2130*/  FFMA R64, R7, R15, R6 ;  /* 0x0000000f07407223 */ /* 0x000fe20000000006 */
[----:B------:R-:W-:Y:S01]  /*2140*/  FADD R59, R59, R4 ;  /* 0x000000043b3b7221 */ /* 0x000fe20000000000 */
[----:B------:R-:W-:Y:S02]  /*2150*/  FADD R53, R53, R66 ;  /* 0x0000004235357221 */ /* 0x000fe40000000000 */
        /* <DEDUP_REMOVED lines=14> */
[C---:B-1----:R-:W-:Y:S01]  /*2240*/  FFMA R5, R8.reuse, R24, RZ ;  /* 0x0000001808057223 */ /* 0x042fe200000000ff */
[C---:B------:R-:W-:Y:S01]  /*2250*/  FFMA R7, R8.reuse, R26, RZ ;  /* 0x0000001a08077223 */ /* 0x040fe200000000ff */
[----:B------:R-:W-:Y:S01]  /*2260*/  FFMA R65, R31, R15, R4 ;  /* 0x0000000f1f417223 */ /* 0x000fe20000000004 */
[C---:B------:R-:W-:Y:S01]  /*2270*/  FFMA R4, R8.reuse, R25, RZ ;  /* 0x0000001908047223 */ /* 0x040fe200000000ff */
[----:B------:R-:W-:Y:S01]  /*2280*/  FFMA R8, R8, R27, RZ ;  /* 0x0000001b08087223 */ /* 0x000fe200000000ff */
[----:B------:R-:W-:Y:S01]  /*2290*/  FFMA R5, R20, R9, R5 ;  /* 0x0000000914057223 */ /* 0x000fe20000000005 */
[C---:B------:R-:W-:Y:S01]  /*22a0*/  FFMA R7, R9.reuse, R22, R7 ;  /* 0x0000001609077223 */ /* 0x040fe20000000007 */
[C---:B------:R-:W-:Y:S01]  /*22b0*/  FFMA R21, R9.reuse, R21, R4 ;  /* 0x0000001509157223 */ /* 0x040fe20000000004 */
[----:B------:R-:W-:Y:S01]  /*22c0*/  FFMA R24, R9, R23, R8 ;  /* 0x0000001709187223 */ /* 0x000fe20000000008 */
[----:B------:R-:W-:Y:S01]  /*22d0*/  FFMA R9, R16, R10, R5 ;  /* 0x0000000a10097223 */ /* 0x000fe20000000005 */
[----:B------:R-:W-:Y:S01]  /*22e0*/  FFMA R28, R31, R13, R28 ;  /* 0x0000000d1f1c7223 */ /* 0x000fe2000000001c */
[C---:B------:R-:W-:Y:S01]  /*22f0*/  FFMA R8, R10.reuse, R17, R21 ;  /* 0x000000110a087223 */ /* 0x040fe20000000015 */
[C---:B------:R-:W-:Y:S01]  /*2300*/  FFMA R17, R10.reuse, R18, R7 ;  /* 0x000000120a117223 */ /* 0x040fe20000000007 */
[----:B------:R-:W-:Y:S01]  /*2310*/  LDS.128 R20, [R47+0x800] ;  /* 0x000800002f147984 */ /* 0x000fe20000000c00 */
[----:B------:R-:W-:Y:S01]  /*2320*/  FFMA R16, R10, R19, R24 ;  /* 0x000000130a107223 */ /* 0x000fe20000000018 */
[----:B------:R-:W-:Y:S01]  /*2330*/  FFMA R10, R12, R11, R9 ;  /* 0x0000000b0c0a7223 */ /* 0x000fe20000000009 */
[C---:B------:R-:W-:Y:S01]  /*2340*/  FFMA R9, R11.reuse, R13, R8 ;  /* 0x0000000d0b097223 */ /* 0x040fe20000000008 */
[----:B------:R-:W0:Y:S01]  /*2350*/  LDS.128 R4, [R46+0x20] ;  /* 0x000020002e047984 */ /* 0x000e220000000c00 */
[CC--:B------:R-:W-:Y:S01]  /*2360*/  FFMA R8, R11.reuse, R14.reuse, R17 ;  /* 0x0000000e0b087223 */ /* 0x0c0fe20000000011 */
[----:B------:R-:W-:Y:S01]  /*2370*/  FFMA R11, R11, R15, R16 ;  /* 0x0000000f0b0b7223 */ /* 0x000fe20000000010 */
[----:B------:R-:W-:Y:S01]  /*2380*/  FFMA R29, R31, R14, R29 ;  /* 0x0000000e1f1d7223 */ /* 0x000fe2000000001d */
[----:B------:R-:W1:Y:S01]  /*2390*/  LDS.128 R24, [R47+0x900] ;  /* 0x000900002f187984 */ /* 0x000e620000000c00 */
[----:B------:R-:W-:Y:S01]  /*23a0*/  FADD R51, R51, R28 ;  /* 0x0000001c33337221 */ /* 0x000fe20000000000 */
        /* <DEDUP_REMOVED lines=8> */
[----:B------:R-:W-:-:S02]  /*2430*/  FADD R57, R57, R10 ;  /* 0x0000000a39397221 */ /* 0x000fc40000000000 */
        /* <DEDUP_REMOVED lines=18> */
[----:B------:R-:W-:Y:S01]  /*2560*/  FADD R62, R62, R9 ;  /* 0x000000093e3e7221 */ /* 0x000fe20000000000 */
[----:B------:R-:W0:Y:S01]  /*2570*/  LDS.128 R4, [R46+0x120] ;  /* 0x000120002e047984 */ /* 0x000e220000000c00 */
[----:B------:R-:W-:Y:S01]  /*2580*/  FADD R61, R61, R8 ;  /* 0x000000083d3d7221 */ /* 0x000fe20000000000 */
[----:B------:R-:W-:Y:S01]  /*2590*/  FADD R60, R60, R11 ;  /* 0x0000000b3c3c7221 */ /* 0x000fe20000000000 */
[C---:B-----5:R-:W-:Y:S01]  /*25a0*/  FFMA R9, R28.reuse, R20, RZ ;  /* 0x000000141c097223 */ /* 0x060fe200000000ff */
[C---:B------:R-:W-:Y:S01]  /*25b0*/  FFMA R8, R28.reuse, R21, RZ ;  /* 0x000000151c087223 */ /* 0x040fe200000000ff */
[C---:B------:R-:W-:Y:S01]  /*25c0*/  FFMA R11, R28.reuse, R22, RZ ;  /* 0x000000161c0b7223 */ /* 0x040fe200000000ff */
[----:B------:R-:W-:Y:S01]  /*25d0*/  FFMA R28, R28, R23, RZ ;  /* 0x000000171c1c7223 */ /* 0x000fe200000000ff */
[----:B------:R-:W-:Y:S01]  /*25e0*/  FFMA R65, R24, R29, R9 ;  /* 0x0000001d18417223 */ /* 0x000fe20000000009 */
[C---:B------:R-:W-:Y:S01]  /*25f0*/  FFMA R67, R29.reuse, R25, R8 ;  /* 0x000000191d437223 */ /* 0x040fe20000000008 */
[C---:B------:R-:W-:Y:S01]  /*2600*/  FFMA R69, R29.reuse, R26, R11 ;  /* 0x0000001a1d457223 */ /* 0x040fe2000000000b */
[----:B------:R-:W-:Y:S01]  /*2610*/  FFMA R64, R29, R27, R28 ;  /* 0x0000001b1d407223 */ /* 0x000fe2000000001c */
[----:B------:R-:W1:Y:S01]  /*2620*/  LDS.128 R8, [R46+0x1a0] ;  /* 0x0001a0002e087984 */ /* 0x000e620000000c00 */
[----:B------:R-:W-:Y:S01]  /*2630*/  FFMA R28, R30, R17, R67 ;  /* 0x000000111e1c7223 */ /* 0x000fe20000000043 */
        /* <DEDUP_REMOVED lines=43> */
[C---:B------:R-:W-:Y:S01]  /*28f0*/  FFMA R8, R11.reuse, R14, R17 ;  /* 0x0000000e0b087223 */ /* 0x040fe20000000011 */
[----:B------:R-:W-:Y:S01]  /*2900*/  FFMA R11, R11, R15, R16 ;  /* 0x0000000f0b0b7223 */ /* 0x000fe20000000010 */
[----:B------:R-:W-:Y:S01]  /*2910*/  FADD R52, R52, R31 ;  /* 0x0000001f34347221 */ /* 0x000fe20000000000 */
        /* <DEDUP_REMOVED lines=9> */
[----:B------:R-:W-:-:S03]  /*29b0*/  FADD R57, R57, R10 ;  /* 0x0000000a39397221 */ /* 0x000fc60000000000 */
        /* <DEDUP_REMOVED lines=241> */
[----:B------:R-:W-:Y:S01]  /*38d0*/  FFMA R25, R6, R22, R11 ;  /* 0x0000001606197223 */ /* 0x000fe2000000000b */
[----:B------:R-:W-:Y:S01]  /*38e0*/  LDS.128 R16, [R47+0x1800] ;  /* 0x001800002f107984 */ /* 0x000fe20000000c00 */
[-C--:B------:R-:W-:Y:S01]  /*38f0*/  FFMA R28, R30, R23.reuse, R28 ;  /* 0x000000171e1c7223 */ /* 0x080fe2000000001c */
[----:B------:R-:W-:Y:S01]  /*3900*/  FFMA R24, R6, R23, R24 ;  /* 0x0000001706187223 */ /* 0x000fe20000000018 */
[CC--:B------:R-:W-:Y:S01]  /*3910*/  FFMA R65, R31.reuse, R14.reuse, R65 ;  /* 0x0000000e1f417223 */ /* 0x0c0fe20000000041 */
[----:B------:R-:W0:Y:S01]  /*3920*/  LDS.128 R8, [R46+0x60] ;  /* 0x000060002e087984 */ /* 0x000e220000000c00 */
[-C--:B------:R-:W-:Y:S01]  /*3930*/  FFMA R58, R31, R15.reuse, R28 ;  /* 0x0000000f1f3a7223 */ /* 0x080fe2000000001c */
[C---:B------:R-:W-:Y:S01]  /*3940*/  FFMA R14, R7.reuse, R14, R25 ;  /* 0x0000000e070e7223 */ /* 0x040fe20000000019 */
[----:B------:R-:W-:Y:S01]  /*3950*/  FFMA R15, R7, R15, R24 ;  /* 0x0000000f070f7223 */ /* 0x000fe20000000018 */
[----:B------:R-:W1:Y:S01]  /*3960*/  LDS.128 R20, [R47+0x1900] ;  /* 0x001900002f147984 */ /* 0x000e620000000c00 */
[----:B------:R-:W-:Y:S01]  /*3970*/  FFMA R66, R31, R13, R66 ;  /* 0x0000000d1f427223 */ /* 0x000fe20000000042 */
[----:B------:R-:W-:Y:S01]  /*3980*/  FFMA R12, R12, R7, R5 ;  /* 0x000000070c0c7223 */ /* 0x000fe20000000005 */
[----:B------:R-:W-:Y:S01]  /*3990*/  FFMA R13, R7, R13, R4 ;  /* 0x0000000d070d7223 */ /* 0x000fe20000000004 */
        /* <DEDUP_REMOVED lines=9> */
[----:B------:R-:W-:Y:S01]  /*3a30*/  FADD R49, R49, R58 ;  /* 0x0000003a31317221 */ /* 0x000fe20000000000 */
[----:B------:R-:W-:Y:S01]  /*3a40*/  FADD R51, R51, R66 ;  /* 0x0000004233337221 */ /* 0x000fe20000000000 */
        /* <DEDUP_REMOVED lines=18> */
[----:B------:R-:W-:Y:S01]  /*3b70*/  FADD R61, R61, R12 ;  /* 0x0000000c3d3d7221 */ /* 0x000fe20000000000 */
[----:B------:R-:W0:Y:S01]  /*3b80*/  LDS.128 R8, [R46+0x160] ;  /* 0x000160002e087984 */ /* 0x000e220000000c00 */
        /* <DEDUP_REMOVED lines=39> */
[C---:B------:R-:W-:Y:S01]  /*3e00*/  FFMA R69, R10.reuse, R26, R69 ;  /* 0x0000001a0a457223 */ /* 0x040fe20000000045 */
[----:B------:R-:W-:Y:S01]  /*3e10*/  FFMA R66, R10, R27, R66 ;  /* 0x0000001b0a427223 */ /* 0x000fe20000000042 */
[----:B------:R-:W-:Y:S01]  /*3e20*/  FFMA R10, R13, R23, R12 ;  /* 0x000000170d0a7223 */ /* 0x000fe2000000000c */
[----:B------:R-:W-:Y:S01]  /*3e30*/  FFMA R12, R14, R25, R21 ;  /* 0x000000190e0c7223 */ /* 0x000fe20000000015 */
[----:B------:R-:W-:Y:S01]  /*3e40*/  FFMA R13, R24, R14, R5 ;  /* 0x0000000e180d7223 */ /* 0x000fe20000000005 */
[C---:B------:R-:W-:Y:S01]  /*3e50*/  FFMA R25, R14.reuse, R26, R7 ;  /* 0x0000001a0e197223 */ /* 0x040fe20000000007 */
[----:B------:R-:W-:Y:S01]  /*3e60*/  LDS.128 R16, [R47+0x1c00] ;  /* 0x001c00002f107984 */ /* 0x000fe20000000c00 */
[----:B------:R-:W-:Y:S01]  /*3e70*/  FFMA R10, R14, R27, R10 ;  /* 0x0000001b0e0a7223 */ /* 0x000fe2000000000a */
[C---:B------:R-:W-:Y:S01]  /*3e80*/  FFMA R14, R28.reuse, R15, R13 ;  /* 0x0000000f1c0e7223 */ /* 0x040fe2000000000d */
[C---:B------:R-:W-:Y:S01]  /*3e90*/  FFMA R13, R15.reuse, R29, R12 ;  /* 0x0000001d0f0d7223 */ /* 0x040fe2000000000c */
[----:B------:R-:W0:Y:S01]  /*3ea0*/  LDS.128 R4, [R46+0x70] ;  /* 0x000070002e047984 */ /* 0x000e220000000c00 */
[-C--:B------:R-:W-:Y:S01]  /*3eb0*/  FFMA R12, R15, R30.reuse, R25 ;  /* 0x0000001e0f0c7223 */ /* 0x080fe20000000019 */
[----:B------:R-:W-:Y:S01]  /*3ec0*/  FFMA R9, R28, R11, R9 ;  /* 0x0000000b1c097223 */ /* 0x000fe20000000009 */
[C---:B------:R-:W-:Y:S01]  /*3ed0*/  FFMA R8, R11.reuse, R29, R8 ;  /* 0x0000001d0b087223 */ /* 0x040fe20000000008 */
[----:B------:R-:W1:Y:S01]  /*3ee0*/  LDS.128 R20, [R47+0x1d00] ;  /* 0x001d00002f147984 */ /* 0x000e620000000c00 */
[C---:B------:R-:W-:Y:S01]  /*3ef0*/  FFMA R69, R11.reuse, R30, R69 ;  /* 0x0000001e0b457223 */ /* 0x040fe20000000045 */
[-C--:B------:R-:W-:Y:S01]  /*3f00*/  FFMA R66, R11, R31.reuse, R66 ;  /* 0x0000001f0b427223 */ /* 0x080fe20000000042 */
[----:B------:R-:W-:Y:S01]  /*3f10*/  FFMA R15, R15, R31, R10 ;  /* 0x0000001f0f0f7223 */ /* 0x000fe2000000000a */
[----:B------:R-:W-:Y:S01]  /*3f20*/  LDS.128 R24, [R47+0x1f00] ;  /* 0x001f00002f187984 */ /* 0x000fe20000000c00 */
[----:B------:R-:W-:Y:S01]  /*3f30*/  FADD R52, R52, R9 ;  /* 0x0000000934347221 */ /* 0x000fe20000000000 */
[----:B------:R-:W-:Y:S01]  /*3f40*/  FADD R51, R51, R8 ;  /* 0x0000000833337221 */ /* 0x000fe20000000000 */
[----:B------:R-:W-:Y:S01]  /*3f50*/  FADD R56, R56, R13 ;  /* 0x0000000d38387221 */ /* 0x000fe20000000000 */
[----:B------:R2:W4:Y:S01]  /*3f60*/  LDS.128 R28, [R47+0x1e00] ;  /* 0x001e00002f1c7984 */ /* 0x0005220000000c00 */
        /* <DEDUP_REMOVED lines=8> */
[C---:B--2---:R-:W-:Y:S01]  /*3ff0*/  FFMA R47, R4.reuse, R18, RZ ;  /* 0x00000012042f7223 */ /* 0x044fe200000000ff */
[----:B------:R-:W-:Y:S01]  /*4000*/  FFMA R4, R4, R19, RZ ;  /* 0x0000001304047223 */ /* 0x000fe200000000ff */
[----:B-1----:R-:W-:Y:S01]  /*4010*/  FFMA R13, R20, R5, R13 ;  /* 0x00000005140d7223 */ /* 0x002fe2000000000d */
[C---:B------:R-:W-:Y:S01]  /*4020*/  FFMA R15, R5.reuse, R21, R12 ;  /* 0x00000015050f7223 */ /* 0x040fe2000000000c */
[C---:B------:R-:W-:Y:S01]  /*4030*/  FFMA R47, R5.reuse, R22, R47 ;  /* 0x00000016052f7223 */ /* 0x040fe2000000002f */
[----:B------:R-:W-:Y:S01]  /*4040*/  FFMA R4, R5, R23, R4 ;  /* 0x0000001705047223 */ /* 0x000fe20000000004 */
[----:B----4-:R-:W-:Y:S01]  /*4050*/  FFMA R5, R28, R6, R13 ;  /* 0x000000061c057223 */ /* 0x010fe2000000000d */
[C---:B------:R-:W-:Y:S01]  /*4060*/  FFMA R58, R6.reuse, R29, R15 ;  /* 0x0000001d063a7223 */ /* 0x040fe2000000000f */
[C---:B------:R-:W-:Y:S01]  /*4070*/  FFMA R47, R6.reuse, R30, R47 ;  /* 0x0000001e062f7223 */ /* 0x040fe2000000002f */
[----:B------:R-:W0:Y:S01]  /*4080*/  LDS.128 R12, [R46+0x170] ;  /* 0x000170002e0c7984 */ /* 0x000e220000000c00 */
[----:B------:R-:W-:Y:S01]  /*4090*/  FFMA R66, R6, R31, R4 ;  /* 0x0000001f06427223 */ /* 0x000fe20000000004 */
[----:B------:R-:W-:Y:S01]  /*40a0*/  FFMA R4, R24, R7, R5 ;  /* 0x0000000718047223 */ /* 0x000fe20000000005 */
[C---:B------:R-:W-:Y:S01]  /*40b0*/  FFMA R5, R7.reuse, R25, R58 ;  /* 0x0000001907057223 */ /* 0x040fe2000000003a */
[C---:B------:R-:W-:Y:S01]  /*40c0*/  FFMA R6, R7.reuse, R26, R47 ;  /* 0x0000001a07067223 */ /* 0x040fe2000000002f */
[----:B------:R-:W-:Y:S01]  /*40d0*/  FFMA R7, R7, R27, R66 ;  /* 0x0000001b07077223 */ /* 0x000fe20000000042 */
[----:B------:R-:W-:Y:S01]  /*40e0*/  FADD R63, R63, R4 ;  /* 0x000000043f3f7221 */ /* 0x000fe20000000000 */
[----:B------:R-:W-:Y:S01]  /*40f0*/  FADD R62, R62, R5 ;  /* 0x000000053e3e7221 */ /* 0x000fe20000000000 */
[----:B-----5:R-:W-:Y:S01]  /*4100*/  FFMA R5, R8, R16, RZ ;  /* 0x0000001008057223 */ /* 0x020fe200000000ff */
[----:B------:R-:W-:Y:S01]  /*4110*/  FADD R60, R60, R7 ;  /* 0x000000073c3c7221 */ /* 0x000fe20000000000 */
        /* <DEDUP_REMOVED lines=39> */
[----:B------:R-:W0:Y:S01]  /*4390*/  LDC R9, c[0x0][0x394] ;  /* 0x0000e500ff097b82 */ /* 0x000e220000000800 */
        /* <DEDUP_REMOVED lines=28> */
.L_x_28:
[----:B------:R-:W0:Y:S01]  /*4560*/  S2R R0, SR_CTAID.Y ;  /* 0x0000000000007919 */ /* 0x000e220000002600 */
[----:B------:R-:W1:Y:S01]  /*4570*/  LDCU.64 UR6, c[0x0][0x3b0] ;  /* 0x00007600ff0677ac */ /* 0x000e620008000a00 */
[----:B------:R-:W-:Y:S01]  /*4580*/  BSSY.RECONVERGENT B0, `(.L_x_77) ;  /* 0x0000035000007945 */ /* 0x000fe20003800200 */
[----:B----4-:R-:W0:Y:S01]  /*4590*/  S2R R3, SR_TID.Y ;  /* 0x0000000000037919 */ /* 0x010e220000002200 */
[----:B------:R-:W4:Y:S01]  /*45a0*/  S2R R4, SR_TID.X ;  /* 0x0000000000047919 */ /* 0x000f220000002100 */
[----:B0-----:R-:W-:-:S04]  /*45b0*/  LEA R0, R0, R3, 0x4 ;  /* 0x0000000300007211 */ /* 0x001fc800078e20ff */
[----:B------:R-:W-:Y:S02]  /*45c0*/  SHF.L.U32 R7, R0, 0x2, RZ ;  /* 0x0000000200077819 */ /* 0x000fe400000006ff */
[----:B----4-:R-:W-:Y:S02]  /*45d0*/  SHF.L.U32 R4, R4, 0x2, RZ ;  /* 0x0000000204047819 */ /* 0x010fe400000006ff */
[C---:B------:R-:W-:Y:S02]  /*45e0*/  IADD3 R8, P4, PT, R7.reuse, 0x2, RZ ;  /* 0x0000000207087810 */ /* 0x040fe40007f9e0ff */
[----:B-1----:R-:W-:Y:S02]  /*45f0*/  ISETP.GE.U32.AND P1, PT, R7, UR6, PT ;  /* 0x0000000607007c0c */ /* 0x002fe4000bf26070 */
[----:B------:R-:W-:Y:S02]  /*4600*/  IADD3.X R5, PT, PT, RZ, RZ, RZ, P4, !PT ;  /* 0x000000ffff057210 */ /* 0x000fe400027fe4ff */
[----:B------:R-:W-:-:S02]  /*4610*/  ISETP.GE.U32.AND.EX P4, PT, RZ, UR7, PT, P1 ;  /* 0x00000007ff007c0c */ /* 0x000fc4000bf86110 */
[C---:B------:R-:W-:Y:S02]  /*4620*/  IADD3 R6, P3, PT, R7.reuse, 0x1, RZ ;  /* 0x0000000107067810 */ /* 0x040fe40007f7e0ff */
[----:B------:R-:W-:Y:S02]  /*4630*/  ISETP.GE.U32.AND P0, PT, R8, UR6, PT ;  /* 0x0000000608007c0c */ /* 0x000fe4000bf06070 */
[----:B------:R-:W-:Y:S02]  /*4640*/  IADD3 R0, P5, PT, R7, 0x3, RZ ;  /* 0x0000000307007810 */ /* 0x000fe40007fbe0ff */
[----:B------:R-:W-:Y:S02]  /*4650*/  IADD3.X R9, PT, PT, RZ, RZ, RZ, P3, !PT ;  /* 0x000000ffff097210 */ /* 0x000fe40001ffe4ff */
[----:B------:R-:W-:Y:S02]  /*4660*/  ISETP.GE.U32.AND.EX P0, PT, R5, UR7, PT, P0 ;  /* 0x0000000705007c0c */ /* 0x000fe4000bf06100 */
[----:B------:R-:W-:-:S02]  /*4670*/  ISETP.GE.U32.AND P3, PT, R0, UR6, PT ;  /* 0x0000000600007c0c */ /* 0x000fc4000bf66070 */
[----:B------:R-:W-:Y:S02]  /*4680*/  IADD3.X R3, PT, PT, RZ, RZ, RZ, P5, !PT ;  /* 0x000000ffff037210 */ /* 0x000fe40002ffe4ff */
[----:B------:R-:W-:Y:S02]  /*4690*/  MOV R5, RZ ;  /* 0x000000ff00057202 */ /* 0x000fe40000000f00 */
[----:B------:R-:W-:Y:S02]  /*46a0*/  ISETP.GE.U32.AND P2, PT, R6, UR6, PT ;  /* 0x0000000606007c0c */ /* 0x000fe4000bf46070 */
[----:B------:R-:W-:Y:S01]  /*46b0*/  ISETP.GE.U32.AND.EX P1, PT, R3, UR7, PT, P3 ;  /* 0x0000000703007c0c */ /* 0x000fe2000bf26130 */
[----:B--2---:R-:W-:Y:S01]  /*46c0*/  IMAD.WIDE.U32 R2, R2, 0x40, R4 ;  /* 0x0000004002027825 */ /* 0x004fe200078e0004 */
[----:B------:R-:W-:Y:S01]  /*46d0*/  ISETP.GE.U32.AND.EX P2, PT, R9, UR7, PT, P2 ;  /* 0x0000000709007c0c */ /* 0x000fe2000bf46120 */
[----:B------:R-:W-:-:S12]  /*46e0*/  @P4 BRA `(.L_x_78) ;  /* 0x0000000000784947 */ /* 0x000fd80003800000 */
[----:B------:R-:W0:Y:S01]  /*46f0*/  LDCU.64 UR8, c[0x0][0x3b8] ;  /* 0x00007700ff0877ac */ /* 0x000e220008000a00 */
[C---:B------:R-:W-:Y:S01]  /*4700*/  IADD3 R10, P5, PT, R2.reuse, 0x1, RZ ;  /* 0x00000001020a7810 */ /* 0x040fe20007fbe0ff */
[----:B------:R-:W1:Y:S03]  /*4710*/  LDCU UR4, c[0x0][0x3a4] ;  /* 0x00007480ff0477ac */ /* 0x000e660008000800 */
[----:B------:R-:W-:Y:S02]  /*4720*/  IADD3.X R12, PT, PT, RZ, R3, RZ, P5, !PT ;  /* 0x00000003ff0c7210 */ /* 0x000fe40002ffe4ff */
[----:B0-----:R-:W-:Y:S02]  /*4730*/  ISETP.GE.U32.AND P6, PT, R2, UR8, PT ;  /* 0x0000000802007c0c */ /* 0x001fe4000bfc6070 */
[----:B------:R-:W-:Y:S02]  /*4740*/  ISETP.GE.U32.AND P3, PT, R10, UR8, PT ;  /* 0x000000080a007c0c */ /* 0x000fe4000bf66070 */
[----:B------:R-:W-:Y:S01]  /*4750*/  ISETP.GE.U32.AND.EX P6, PT, R3, UR9, PT, P6 ;  /* 0x0000000903007c0c */ /* 0x000fe2000bfc6160 */
[----:B-1----:R-:W-:Y:S01]  /*4760*/  IMAD R7, R7, UR4, RZ ;  /* 0x0000000407077c24 */ /* 0x002fe2000f8e02ff */
[----:B------:R-:W0:Y:S01]  /*4770*/  LDCU.64 UR4, c[0x0][0x3a8] ;  /* 0x00007500ff0477ac */ /* 0x000e220008000a00 */
[----:B------:R-:W-:-:S02]  /*4780*/  IADD3 R10, P4, PT, R2, 0x2, RZ ;  /* 0x00000002020a7810 */ /* 0x000fc40007f9e0ff */
[----:B------:R-:W-:Y:S02]  /*4790*/  ISETP.GE.U32.AND.EX P3, PT, R12, UR9, PT, P3 ;  /* 0x000000090c007c0c */ /* 0x000fe4000bf66130 */
[----:B------:R-:W-:Y:S02]  /*47a0*/  ISETP.GE.U32.AND P5, PT, R10, UR8, PT ;  /* 0x000000080a007c0c */ /* 0x000fe4000bfa6070 */
[----:B------:R-:W-:-:S04]  /*47b0*/  IADD3.X R11, PT, PT, RZ, R3, RZ, P4, !PT ;  /* 0x00000003ff0b7210 */ /* 0x000fc800027fe4ff */
[----:B------:R-:W1:Y:S01]  /*47c0*/  @!P6 LDC.64 R4, c[0x0][0x3a8] ;  /* 0x0000ea00ff04eb82 */ /* 0x000e620000000a00 */
[----:B------:R-:W-:Y:S02]  /*47d0*/  @!P6 IADD3 R9, PT, PT, R2, R7, RZ ;  /* 0x000000070209e210 */ /* 0x000fe40007ffe0ff */
[----:B------:R-:W-:-:S03]  /*47e0*/  ISETP.GE.U32.AND.EX P5, PT, R11, UR9, PT, P5 ;  /* 0x000000090b007c0c */ /* 0x000fc6000bfa6150 */
[----:B-1----:R-:W-:-:S05]  /*47f0*/  @!P6 IMAD.WIDE R4, R9, 0x4, R4 ;  /* 0x000000040904e825 */ /* 0x002fca00078e0204 */
[----:B------:R0:W-:Y:S01]  /*4800*/  @!P6 STG.E desc[UR12][R4.64], R63 ;  /* 0x0000003f0400e986 */ /* 0x0001e2000c10190c */
[----:B------:R-:W-:-:S04]  /*4810*/  IADD3 R9, P6, PT, R2, 0x3, RZ ;  /* 0x0000000302097810 */ /* 0x000fc80007fde0ff */
[----:B------:R-:W-:Y:S02]  /*4820*/  ISETP.GE.U32.AND P4, PT, R9, UR8, PT ;  /* 0x0000000809007c0c */ /* 0x000fe4000bf86070 */
[----:B------:R-:W-:Y:S02]  /*4830*/  IADD3.X R10, PT, PT, RZ, R3, RZ, P6, !PT ;  /* 0x00000003ff0a7210 */ /* 0x000fe400037fe4ff */
[----:B------:R-:W-:Y:S02]  /*4840*/  SHF.R.S32.HI R9, RZ, 0x1f, R7 ;  /* 0x0000001fff097819 */ /* 0x000fe40000011407 */
[----:B------:R-:W-:Y:S02]  /*4850*/  IADD3 R7, P6, PT, R2, R7, RZ ;  /* 0x0000000702077210 */ /* 0x000fe40007fde0ff */
[----:B------:R-:W-:Y:S02]  /*4860*/  ISETP.GE.U32.AND.EX P4, PT, R10, UR9, PT, P4 ;  /* 0x000000090a007c0c */ /* 0x000fe4000bf86140 */
[----:B------:R-:W-:-:S02]  /*4870*/  LEA.HI.X.SX32 R10, R2, R9, 0x1, P6 ;  /* 0x00000009020a7211 */ /* 0x000fc400030f0eff */
[----:B0-----:R-:W-:-:S04]  /*4880*/  LEA R4, P6, R7, UR4, 0x2 ;  /* 0x0000000407047c11 */ /* 0x001fc8000f8c10ff */
[----:B------:R-:W-:-:S05]  /*4890*/  LEA.HI.X R5, R7, UR5, R10, 0x2, P6 ;  /* 0x0000000507057c11 */ /* 0x000fca000b0f140a */
[----:B------:R0:W-:Y:S04]  /*48a0*/  @!P3 STG.E desc[UR12][R4.64+0x4], R62 ;  /* 0x0000043e0400b986 */ /* 0x0001e8000c10190c */
[----:B------:R0:W-:Y:S04]  /*48b0*/  @!P5 STG.E desc[UR12][R4.64+0x8], R61 ;  /* 0x0000083d0400d986 */ /* 0x0001e8000c10190c */
[----:B------:R0:W-:Y:S02]  /*48c0*/  @!P4 STG.E desc[UR12][R4.64+0xc], R60 ;  /* 0x00000c3c0400c986 */ /* 0x0001e4000c10190c */
.L_x_78:
[----:B------:R-:W-:Y:S05]  /*48d0*/  BSYNC.RECONVERGENT B0 ;  /* 0x0000000000007941 */ /* 0x000fea0003800200 */
.L_x_77:
[----:B------:R-:W-:Y:S04]  /*48e0*/  BSSY.RECONVERGENT B0, `(.L_x_79) ;  /* 0x0000020000007945 */ /* 0x000fe80003800200 */
[----:B------:R-:W-:Y:S05]  /*48f0*/  @P2 BRA `(.L_x_80) ;  /* 0x0000000000782947 */ /* 0x000fea0003800000 */
[----:B------:R-:W1:Y:S01]  /*4900*/  LDCU.64 UR8, c[0x0][0x3b8] ;  /* 0x00007700ff0877ac */ /* 0x000e620008000a00 */
[C---:B------:R-:W-:Y:S02]  /*4910*/  IADD3 R7, P5, PT, R2.reuse, 0x1, RZ ;  /* 0x0000000102077810 */ /* 0x040fe40007fbe0ff */
[C---:B------:R-:W-:Y:S01]  /*4920*/  IADD3 R10, P4, PT, R2.reuse, 0x2, RZ ;  /* 0x00000002020a7810 */ /* 0x040fe20007f9e0ff */
[----:B------:R-:W2:Y:S01]  /*4930*/  LDCU UR4, c[0x0][0x3a4] ;  /* 0x00007480ff0477ac */ /* 0x000ea20008000800 */
[C---:B------:R-:W-:Y:S02]  /*4940*/  IADD3 R11, P6, PT, R2.reuse, 0x3, RZ ;  /* 0x00000003020b7810 */ /* 0x040fe40007fde0ff */
[----:B------:R-:W-:Y:S01]  /*4950*/  IADD3.X R9, PT, PT, RZ, R3, RZ, P5, !PT ;  /* 0x00000003ff097210 */ /* 0x000fe20002ffe4ff */
[----:B------:R-:W4:Y:S01]  /*4960*/  LDCU.64 UR10, c[0x0][0x3a8] ;  /* 0x00007500ff0a77ac */ /* 0x000f220008000a00 */
[----:B-1----:R-:W-:Y:S02]  /*4970*/  ISETP.GE.U32.AND P3, PT, R2, UR8, PT ;  /* 0x0000000802007c0c */ /* 0x002fe4000bf66070 */
[----:B------:R-:W-:-:S02]  /*4980*/  ISETP.GE.U32.AND P2, PT, R7, UR8, PT ;  /* 0x0000000807007c0c */ /* 0x000fc4000bf46070 */
[----:B------:R-:W-:Y:S01]  /*4990*/  ISETP.GE.U32.AND.EX P3, PT, R3, UR9, PT, P3 ;  /* 0x0000000903007c0c */ /* 0x000fe2000bf66130 */
[----:B--2---:R-:W-:Y:S01]  /*49a0*/  IMAD R7, R6, UR4, RZ ;  /* 0x0000000406077c24 */ /* 0x004fe2000f8e02ff */
[-C--:B------:R-:W-:Y:S02]  /*49b0*/  IADD3.X R6, PT, PT, RZ, R3.reuse, RZ, P4, !PT ;  /* 0x00000003ff067210 */ /* 0x080fe400027fe4ff */
[----:B------:R-:W-:Y:S02]  /*49c0*/  ISETP.GE.U32.AND P4, PT, R11, UR8, PT ;  /* 0x000000080b007c0c */ /* 0x000fe4000bf86070 */
[----:B------:R-:W-:Y:S02]  /*49d0*/  ISETP.GE.U32.AND P5, PT, R10, UR8, PT ;  /* 0x000000080a007c0c */ /* 0x000fe4000bfa6070 */
[----:B------:R-:W-:Y:S02]  /*49e0*/  IADD3.X R11, PT, PT, RZ, R3, RZ, P6, !PT ;  /* 0x00000003ff0b7210 */ /* 0x000fe400037fe4ff */
[----:B------:R-:W-:-:S02]  /*49f0*/  ISETP.GE.U32.AND.EX P2, PT, R9, UR9, PT, P2 ;  /* 0x0000000909007c0c */ /* 0x000fc4000bf46120 */
[----:B------:R-:W-:Y:S01]  /*4a00*/  SHF.R.S32.HI R9, RZ, 0x1f, R7 ;  /* 0x0000001fff097819 */ /* 0x000fe20000011407 */
[----:B0-----:R-:W0:Y:S01]  /*4a10*/  @!P3 LDC.64 R4, c[0x0][0x3a8] ;  /* 0x0000ea00ff04bb82 */ /* 0x001e220000000a00 */
[-C--:B------:R-:W-:Y:S02]  /*4a20*/  IADD3 R10, P6, PT, R2, R7.reuse, RZ ;  /* 0x00000007020a7210 */ /* 0x080fe40007fde0ff */
[----:B------:R-:W-:Y:S02]  /*4a30*/  ISETP.GE.U32.AND.EX P5, PT, R6, UR9, PT, P5 ;  /* 0x0000000906007c0c */ /* 0x000fe4000bfa6150 */
[----:B------:R-:W-:Y:S02]  /*4a40*/  ISETP.GE.U32.AND.EX P4, PT, R11, UR9, PT, P4 ;  /* 0x000000090b007c0c */ /* 0x000fe4000bf86140 */
[C---:B------:R-:W-:Y:S02]  /*4a50*/  @!P3 IADD3 R7, PT, PT, R2.reuse, R7, RZ ;  /* 0x000000070207b210 */ /* 0x040fe40007ffe0ff */
[----:B------:R-:W-:-:S02]  /*4a60*/  LEA.HI.X.SX32 R9, R2, R9, 0x1, P6 ;  /* 0x0000000902097211 */ /* 0x000fc400030f0eff */
[----:B----4-:R-:W-:Y:S01]  /*4a70*/  LEA R6, P6, R10, UR10, 0x2 ;  /* 0x0000000a0a067c11 */ /* 0x010fe2000f8c10ff */
[----:B0-----:R-:W-:-:S03]  /*4a80*/  @!P3 IMAD.WIDE R4, R7, 0x4, R4 ;  /* 0x000000040704b825 */ /* 0x001fc600078e0204 */
[----:B------:R-:W-:Y:S02]  /*4a90*/  LEA.HI.X R7, R10, UR11, R9, 0x2, P6 ;  /* 0x0000000b0a077c11 */ /* 0x000fe4000b0f1409 */
[----:B------:R1:W-:Y:S04]  /*4aa0*/  @!P3 STG.E desc[UR12][R4.64], R59 ;  /* 0x0000003b0400b986 */ /* 0x0003e8000c10190c */
[----:B------:R1:W-:Y:S04]  /*4ab0*/  @!P2 STG.E desc[UR12][R6.64+0x4], R58 ;  /* 0x0000043a0600a986 */ /* 0x0003e8000c10190c */
[----:B------:R1:W-:Y:S04]  /*4ac0*/  @!P5 STG.E desc[UR12][R6.64+0x8], R53 ;  /* 0x000008350600d986 */ /* 0x0003e8000c10190c */
[----:B------:R1:W-:Y:S02]  /*4ad0*/  @!P4 STG.E desc[UR12][R6.64+0xc], R49 ;  /* 0x00000c310600c986 */ /* 0x0003e4000c10190c */
.L_x_80:
[----:B------:R-:W-:Y:S05]  /*4ae0*/  BSYNC.RECONVERGENT B0 ;  /* 0x0000000000007941 */ /* 0x000fea0003800200 */
.L_x_79:
[----:B------:R-:W-:Y:S04]  /*4af0*/  BSSY.RECONVERGENT B0, `(.L_x_81) ;  /* 0x0000020000007945 */ /* 0x000fe80003800200 */
[----:B------:R-:W-:Y:S05]  /*4b00*/  @P0 BRA `(.L_x_82) ;  /* 0x0000000000780947 */ /* 0x000fea0003800000 */
[----:B------:R-:W2:Y:S01]  /*4b10*/  LDCU.64 UR8, c[0x0][0x3b8] ;  /* 0x00007700ff0877ac */ /* 0x000ea20008000a00 */
[C---:B-1----:R-:W-:Y:S02]  /*4b20*/  IADD3 R6, P2, PT, R2.reuse, 0x1, RZ ;  /* 0x0000000102067810 */ /* 0x042fe40007f5e0ff */
[C---:B------:R-:W-:Y:S01]  /*4b30*/  IADD3 R7, P5, PT, R2.reuse, 0x2, RZ ;  /* 0x0000000202077810 */ /* 0x040fe20007fbe0ff */
[----:B------:R-:W1:Y:S01]  /*4b40*/  LDCU UR4, c[0x0][0x3a4] ;  /* 0x00007480ff0477ac */ /* 0x000e620008000800 */
[C---:B------:R-:W-:Y:S01]  /*4b50*/  IADD3 R9, P6, PT, R2.reuse, 0x3, RZ ;  /* 0x0000000302097810 */ /* 0x040fe20007fde0ff */
[----:B------:R-:W4:Y:S03]  /*4b60*/  LDCU.64 UR10, c[0x0][0x3a8] ;  /* 0x00007500ff0a77ac */ /* 0x000f260008000a00 */
[----:B------:R-:W-:Y:S02]  /*4b70*/  IADD3.X R10, PT, PT, RZ, R3, RZ, P6, !PT ;  /* 0x00000003ff0a7210 */ /* 0x000fe400037fe4ff */
[----:B--2---:R-:W-:-:S02]  /*4b80*/  ISETP.GE.U32.AND P0, PT, R2, UR8, PT ;  /* 0x0000000802007c0c */ /* 0x004fc4000bf06070 */
[----:B------:R-:W-:Y:S02]  /*4b90*/  ISETP.GE.U32.AND P3, PT, R6, UR8, PT ;  /* 0x0000000806007c0c */ /* 0x000fe4000bf66070 */
[----:B------:R-:W-:Y:S02]  /*4ba0*/  ISETP.GE.U32.AND.EX P0, PT, R3, UR9, PT, P0 ;  /* 0x0000000903007c0c */ /* 0x000fe4000bf06100 */
[----:B------:R-:W-:Y:S02]  /*4bb0*/  IADD3.X R6, PT, PT, RZ, R3, RZ, P2, !PT ;  /* 0x00000003ff067210 */ /* 0x000fe400017fe4ff */
[----:B------:R-:W-:Y:S01]  /*4bc0*/  ISETP.GE.U32.AND P4, PT, R7, UR8, PT ;  /* 0x0000000807007c0c */ /* 0x000fe2000bf86070 */
[----:B-1----:R-:W-:Y:S01]  /*4bd0*/  IMAD R7, R8, UR4, RZ ;  /* 0x0000000408077c24 */ /* 0x002fe2000f8e02ff */
[----:B------:R-:W-:Y:S02]  /*4be0*/  ISETP.GE.U32.AND.EX P3, PT, R6, UR9, PT, P3 ;  /* 0x0000000906007c0c */ /* 0x000fe4000bf66130 */
[----:B------:R-:W-:-:S02]  /*4bf0*/  ISETP.GE.U32.AND P2, PT, R9, UR8, PT ;  /* 0x0000000809007c0c */ /* 0x000fc4000bf46070 */
[----:B------:R-:W-:Y:S02]  /*4c00*/  IADD3.X R6, PT, PT, RZ, R3, RZ, P5, !PT ;  /* 0x00000003ff067210 */ /* 0x000fe40002ffe4ff */
[----:B------:R-:W-:Y:S01]  /*4c10*/  SHF.R.S32.HI R9, RZ, 0x1f, R7 ;  /* 0x0000001fff097819 */ /* 0x000fe20000011407 */
[----:B0-----:R-:W0:Y:S01]  /*4c20*/  @!P0 LDC.64 R4, c[0x0][0x3a8] ;  /* 0x0000ea00ff048b82 */ /* 0x001e220000000a00 */
[-C--:B------:R-:W-:Y:S02]  /*4c30*/  IADD3 R8, P5, PT, R2, R7.reuse, RZ ;  /* 0x0000000702087210 */ /* 0x080fe40007fbe0ff */
[----:B------:R-:W-:Y:S02]  /*4c40*/  ISETP.GE.U32.AND.EX P4, PT, R6, UR9, PT, P4 ;  /* 0x0000000906007c0c */ /* 0x000fe4000bf86140 */
[----:B------:R-:W-:Y:S02]  /*4c50*/  ISETP.GE.U32.AND.EX P2, PT, R10, UR9, PT, P2 ;  /* 0x000000090a007c0c */ /* 0x000fe4000bf46120 */
[----:B------:R-:W-:-:S02]  /*4c60*/  @!P0 IADD3 R7, PT, PT, R2, R7, RZ ;  /* 0x0000000702078210 */ /* 0x000fc40007ffe0ff */
[----:B------:R-:W-:Y:S02]  /*4c70*/  LEA.HI.X.SX32 R9, R2, R9, 0x1, P5 ;  /* 0x0000000902097211 */ /* 0x000fe400028f0eff */
[----:B----4-:R-:W-:Y:S01]  /*4c80*/  LEA R6, P5, R8, UR10, 0x2 ;  /* 0x0000000a08067c11 */ /* 0x010fe2000f8a10ff */
[----:B0-----:R-:W-:-:S03]  /*4c90*/  @!P0 IMAD.WIDE R4, R7, 0x4, R4 ;  /* 0x0000000407048825 */ /* 0x001fc600078e0204 */
[----:B------:R-:W-:Y:S02]  /*4ca0*/  LEA.HI.X R7, R8, UR11, R9, 0x2, P5 ;  /* 0x0000000b08077c11 */ /* 0x000fe4000a8f1409 */
[----:B------:R2:W-:Y:S04]  /*4cb0*/  @!P0 STG.E desc[UR12][R4.64], R52 ;  /* 0x0000003404008986 */ /* 0x0005e8000c10190c */
[----:B------:R2:W-:Y:S04]  /*4cc0*/  @!P3 STG.E desc[UR12][R6.64+0x4], R51 ;  /* 0x000004330600b986 */ /* 0x0005e8000c10190c */
[----:B------:R2:W-:Y:S04]  /*4cd0*/  @!P4 STG.E desc[UR12][R6.64+0x8], R50 ;  /* 0x000008320600c986 */ /* 0x0005e8000c10190c */
[----:B------:R2:W-:Y:S02]  /*4ce0*/  @!P2 STG.E desc[UR12][R6.64+0xc], R48 ;  /* 0x00000c300600a986 */ /* 0x0005e4000c10190c */
.L_x_82:
[----:B------:R-:W-:Y:S05]  /*4cf0*/  BSYNC.RECONVERGENT B0 ;  /* 0x0000000000007941 */ /* 0x000fea0003800200 */
.L_x_81:
[----:B------:R-:W-:Y:S05]  /*4d00*/  @P1 EXIT ;  /* 0x000000000000194d */ /* 0x000fea0003800000 */
[----:B------:R-:W4:Y:S01]  /*4d10*/  LDCU.64 UR6, c[0x0][0x3b8] ;  /* 0x00007700ff0677ac */ /* 0x000f220008000a00 */
[C---:B012---:R-:W-:Y:S02]  /*4d20*/  IADD3 R4, P1, PT, R2.reuse, 0x1, RZ ;  /* 0x0000000102047810 */ /* 0x047fe40007f3e0ff */
[C---:B------:R-:W-:Y:S01]  /*4d30*/  IADD3 R8, P4, PT, R2.reuse, 0x3, RZ ;  /* 0x0000000302087810 */ /* 0x040fe20007f9e0ff */
[----:B------:R-:W0:Y:S01]  /*4d40*/  LDCU UR4, c[0x0][0x3a4] ;  /* 0x00007480ff0477ac */ /* 0x000e220008000800 */
[----:B------:R-:W1:Y:S01]  /*4d50*/  LDCU.64 UR8, c[0x0][0x3a8] ;  /* 0x00007500ff0877ac */ /* 0x000e620008000a00 */
[----:B----4-:R-:W-:Y:S02]  /*4d60*/  ISETP.GE.U32.AND P0, PT, R2, UR6, PT ;  /* 0x0000000602007c0c */ /* 0x010fe4000bf06070 */
[----:B------:R-:W-:Y:S02]  /*4d70*/  ISETP.GE.U32.AND P2, PT, R4, UR6, PT ;  /* 0x0000000604007c0c */ /* 0x000fe4000bf46070 */
[----:B------:R-:W-:Y:S01]  /*4d80*/  ISETP.GE.U32.AND.EX P0, PT, R3, UR7, PT, P0 ;  /* 0x0000000703007c0c */ /* 0x000fe2000bf06100 */
[----:B0-----:R-:W-:Y:S01]  /*4d90*/  IMAD R5, R0, UR4, RZ ;  /* 0x0000000400057c24 */ /* 0x001fe2000f8e02ff */
[----:B------:R-:W-:-:S02]  /*4da0*/  IADD3 R4, P5, PT, R2, 0x2, RZ ;  /* 0x0000000202047810 */ /* 0x000fc40007fbe0ff */
[-C--:B------:R-:W-:Y:S02]  /*4db0*/  IADD3.X R0, PT, PT, RZ, R3.reuse, RZ, P1, !PT ;  /* 0x00000003ff007210 */ /* 0x080fe40000ffe4ff */
[----:B------:R-:W-:Y:S02]  /*4dc0*/  ISETP.GE.U32.AND P3, PT, R4, UR6, PT ;  /* 0x0000000604007c0c */ /* 0x000fe4000bf66070 */
[----:B------:R-:W-:Y:S02]  /*4dd0*/  ISETP.GE.U32.AND P1, PT, R8, UR6, PT ;  /* 0x0000000608007c0c */ /* 0x000fe4000bf26070 */
[-C--:B------:R-:W-:Y:S02]  /*4de0*/  IADD3.X R4, PT, PT, RZ, R3.reuse, RZ, P5, !PT ;  /* 0x00000003ff047210 */ /* 0x080fe40002ffe4ff */
[----:B------:R-:W-:Y:S01]  /*4df0*/  IADD3.X R8, PT, PT, RZ, R3, RZ, P4, !PT ;  /* 0x00000003ff087210 */ /* 0x000fe200027fe4ff */
[----:B------:R-:W0:Y:S01]  /*4e00*/  @!P0 LDC.64 R6, c[0x0][0x3a8] ;  /* 0x0000ea00ff068b82 */ /* 0x000e220000000a00 */
[----:B------:R-:W-:-:S02]  /*4e10*/  ISETP.GE.U32.AND.EX P2, PT, R0, UR7, PT, P2 ;  /* 0x0000000700007c0c */ /* 0x000fc4000bf46120 */
[----:B------:R-:W-:Y:S02]  /*4e20*/  SHF.R.S32.HI R9, RZ, 0x1f, R5 ;  /* 0x0000001fff097819 */ /* 0x000fe40000011405 */
[-C--:B------:R-:W-:Y:S02]  /*4e30*/  IADD3 R0, P5, PT, R2, R5.reuse, RZ ;  /* 0x0000000502007210 */ /* 0x080fe40007fbe0ff */
[----:B------:R-:W-:Y:S02]  /*4e40*/  ISETP.GE.U32.AND.EX P3, PT, R4, UR7, PT, P3 ;  /* 0x0000000704007c0c */ /* 0x000fe4000bf66130 */
[----:B------:R-:W-:Y:S02]  /*4e50*/  ISETP.GE.U32.AND.EX P1, PT, R8, UR7, PT, P1 ;  /* 0x0000000708007c0c */ /* 0x000fe4000bf26110 */
[C---:B------:R-:W-:Y:S02]  /*4e60*/  @!P0 IADD3 R3, PT, PT, R2.reuse, R5, RZ ;  /* 0x0000000502038210 */ /* 0x040fe40007ffe0ff */
[----:B------:R-:W-:-:S02]  /*4e70*/  LEA.HI.X.SX32 R9, R2, R9, 0x1, P5 ;  /* 0x0000000902097211 */ /* 0x000fc400028f0eff */
[----:B-1----:R-:W-:-:S04]  /*4e80*/  LEA R4, P4, R0, UR8, 0x2 ;  /* 0x0000000800047c11 */ /* 0x002fc8000f8810ff */
[----:B------:R-:W-:Y:S01]  /*4e90*/  LEA.HI.X R5, R0, UR9, R9, 0x2, P4 ;  /* 0x0000000900057c11 */ /* 0x000fe2000a0f1409 */
[----:B0-----:R-:W-:-:S05]  /*4ea0*/  @!P0 IMAD.WIDE R2, R3, 0x4, R6 ;  /* 0x0000000403028825 */ /* 0x001fca00078e0206 */
[----:B------:R0:W-:Y:S04]  /*4eb0*/  @!P0 STG.E desc[UR12][R2.64], R57 ;  /* 0x0000003902008986 */ /* 0x0001e8000c10190c */
[----:B------:R0:W-:Y:S04]  /*4ec0*/  @!P2 STG.E desc[UR12][R4.64+0x4], R56 ;  /* 0x000004380400a986 */ /* 0x0001e8000c10190c */
[----:B------:R0:W-:Y:S01]  /*4ed0*/  @!P3 STG.E desc[UR12][R4.64+0x8], R55 ;  /* 0x000008370400b986 */ /* 0x0001e2000c10190c */
[----:B------:R-:W-:Y:S05]  /*4ee0*/  @P1 EXIT ;  /* 0x000000000000194d */ /* 0x000fea0003800000 */
[----:B------:R-:W-:Y:S01]  /*4ef0*/  STG.E desc[UR12][R4.64+0xc], R54 ;  /* 0x00000c3604007986 */ /* 0x000fe2000c10190c */
[----:B------:R-:W-:Y:S05]  /*4f00*/  EXIT ;  /* 0x000000000000794d */ /* 0x000fea0003800000 */
.L_x_83:
        /* <DEDUP_REMOVED lines=15> */
.L_x_104:


//--------------------- .text._Z17tiled_gemm_kernelILm16ELm16ELm32EEv10MatrixViewS0_S0_mmm --------------------------
	.section	.text._Z17tiled_gemm_kernelILm16ELm16ELm32EEv10MatrixViewS0_S0_mmm,"ax",@progbits
	.align	128
        .global         _Z17tiled_gemm_kernelILm16ELm16ELm32EEv10MatrixViewS0_S0_mmm
        .type           _Z17tiled_gemm_kernelILm16ELm16ELm32EEv10MatrixViewS0_S0_mmm,@function
        .size           _Z17tiled_gemm_kernelILm16ELm16ELm32EEv10MatrixViewS0_S0_mmm,(.L_x_105 - _Z17tiled_gemm_kernelILm16ELm16ELm32EEv10MatrixViewS0_S0_mmm)
        .other          _Z17tiled_gemm_kernelILm16ELm16ELm32EEv10MatrixViewS0_S0_mmm,@"STO_CUDA_ENTRY STV_DEFAULT"
_Z17tiled_gemm_kernelILm16ELm16ELm32EEv10MatrixViewS0_S0_mmm:
.text._Z17tiled_gemm_kernelILm16ELm16ELm32EEv10MatrixViewS0_S0_mmm:
[----:B------:R-:W-:Y:S01]  /*0000*/  LDC R1, c[0x0][0x37c] ;  /* 0x0000df00ff017b82 */ /* 0x000fe20000000800 */
[----:B------:R-:W0:Y:S01]  /*0010*/  LDCU.64 UR4, c[0x0][0x3c0] ;  /* 0x00007800ff0477ac */ /* 0x000e220008000a00 */
[----:B------:R-:W1:Y:S01]  /*0020*/  S2R R22, SR_CTAID.Y ;  /* 0x0000000000167919 */ /* 0x000e620000002600 */
[----:B------:R-:W-:Y:S01]  /*0030*/  MOV R25, RZ ;  /* 0x000000ff00197202 */ /* 0x000fe20000000f00 */
[----:B------:R-:W-:Y:S01]  /*0040*/  HFMA2 R23, -RZ, RZ, 0, 0 ;  /* 0x00000000ff177431 */ /* 0x000fe200000001ff */
[----:B------:R-:W2:Y:S01]  /*0050*/  LDCU.64 UR10, c[0x0][0x358] ;  /* 0x00006b00ff0a77ac */ /* 0x000ea20008000a00 */
[----:B------:R-:W1:Y:S01]  /*0060*/  S2R R5, SR_TID.Y ;  /* 0x0000000000057919 */ /* 0x000e620000002200 */
[----:B------:R-:W3:Y:S01]  /*0070*/  S2R R7, SR_CTAID.X ;  /* 0x0000000000077919 */ /* 0x000ee20000002500 */
[----:B------:R-:W3:Y:S01]  /*0080*/  S2R R24, SR_TID.X ;  /* 0x0000000000187919 */ /* 0x000ee20000002100 */
[----:B0-----:R-:W-:-:S04]  /*0090*/  UIADD3 UR7, UP0, UPT, UR4, 0x1f, URZ ;  /* 0x0000001f04077890 */ /* 0x001fc8000ff1e0ff */
[----:B------:R-:W-:Y:S02]  /*00a0*/  UIADD3.X UR8, UPT, UPT, URZ, UR5, URZ, UP0, !UPT ;  /* 0x00000005ff087290 */ /* 0x000fe400087fe4ff */
[----:B------:R-:W-:-:S04]  /*00b0*/  UISETP.GE.U32.AND UP0, UPT, UR7, 0x20, UPT ;  /* 0x000000200700788c */ /* 0x000fc8000bf06070 */
[----:B------:R-:W-:Y:S01]  /*00c0*/  UISETP.GE.U32.AND.EX UP0, UPT, UR8, URZ, UPT, UP0 ;  /* 0x000000ff0800728c */ /* 0x000fe2000bf06100 */
[----:B-1----:R-:W-:Y:S02]  /*00d0*/  IMAD R22, R22, 0x10, R5 ;  /* 0x0000001016167824 */ /* 0x002fe400078e0205 */
[----:B---3--:R-:W-:-:S06]  /*00e0*/  IMAD.WIDE.U32 R26, R7, 0x10, R24 ;  /* 0x00000010071a7825 */ /* 0x008fcc00078e0018 */
[----:B--2---:R-:W-:Y:S05]  /*00f0*/  BRA.U !UP0, `(.L_x_84) ;  /* 0x0000000908f47547 */ /* 0x004fea000b800000 */
[----:B------:R-:W0:Y:S01]  /*0100*/  S2UR UR6, SR_CgaCtaId ;  /* 0x00000000000679c3 */ /* 0x000e220000008800 */
[----:B------:R-:W1:Y:S01]  /*0110*/  LDCU UR5, c[0x0][0x394] ;  /* 0x00007280ff0577ac */ /* 0x000e620008000800 */
[C---:B------:R-:W-:Y:S01]  /*0120*/  VIADD R3, R5.reuse, 0x10 ;  /* 0x0000001005037836 */ /* 0x040fe20000000000 */
[----:B------:R-:W-:Y:S01]  /*0130*/  ISETP.GE.U32.AND P0, PT, R24, 0x20, PT ;  /* 0x000000201800780c */ /* 0x000fe20003f06070 */
[----:B------:R-:W-:Y:S01]  /*0140*/  IMAD.MOV.U32 R2, RZ, RZ, R5 ;  /* 0x000000ffff027224 */ /* 0x000fe200078e0005 */
[----:B------:R-:W2:Y:S01]  /*0150*/  LDCU UR9, c[0x0][0x384] ;  /* 0x00007080ff0977ac */ /* 0x000ea20008000800 */
[C---:B------:R-:W-:Y:S01]  /*0160*/  LEA R18, R5.reuse, R24, 0x4 ;  /* 0x0000001805127211 */ /* 0x040fe200078e20ff */
[--C-:B------:R-:W-:Y:S01]  /*0170*/  IMAD.MOV.U32 R0, RZ, RZ, R24.reuse ;  /* 0x000000ffff007224 */ /* 0x100fe200078e0018 */
[C-C-:B------:R-:W-:Y:S01]  /*0180*/  LOP3.LUT P3, RZ, R5.reuse, 0x3f0, R24.reuse, 0xc8, !PT ;  /* 0x000003f005ff7812 */ /* 0x140fe2000786c818 */
[----:B------:R-:W-:Y:S01]  /*0190*/  UMOV UR4, 0x400 ;  /* 0x0000040000047882 */ /* 0x000fe20000000000 */
[----:B------:R-:W-:Y:S01]  /*01a0*/  MOV R23, RZ ;  /* 0x000000ff00177202 */ /* 0x000fe20000000f00 */
[----:B------:R-:W-:Y:S01]  /*01b0*/  USHF.R.U64 UR7, UR7, 0x5, UR8 ;  /* 0x0000000507077899 */ /* 0x000fe20008001208 */
[C---:B------:R-:W-:Y:S01]  /*01c0*/  ISETP.LT.U32.AND P0, PT, R5.reuse, 0x10, !P0 ;  /* 0x000000100500780c */ /* 0x040fe20004701070 */
[----:B------:R-:W-:Y:S01]  /*01d0*/  USHF.R.U32.HI UR8, URZ, 0x5, UR8 ;  /* 0x00000005ff087899 */ /* 0x000fe20008011608 */
[----:B------:R-:W-:Y:S01]  /*01e0*/  MOV R4, RZ ;  /* 0x000000ff00047202 */ /* 0x000fe20000000f00 */
[----:B------:R-:W3:Y:S01]  /*01f0*/  LDCU.64 UR18, c[0x0][0x3c0] ;  /* 0x00007800ff1277ac */ /* 0x000ee20008000a00 */
[--C-:B-1----:R-:W-:Y:S01]  /*0200*/  IMAD R16, R5, UR5, R24.reuse ;  /* 0x0000000505107c24 */ /* 0x102fe2000f8e0218 */
[----:B------:R-:W1:Y:S01]  /*0210*/  LDCU.64 UR16, c[0x0][0x3b8] ;  /* 0x00007700ff1077ac */ /* 0x000e620008000a00 */
[----:B------:R-:W-:-:S02]  /*0220*/  IMAD R3, R3, UR5, R24 ;  /* 0x0000000503037c24 */ /* 0x000fc4000f8e0218 */
[----:B--2---:R-:W-:Y:S01]  /*0230*/  IMAD R21, R22, UR9, RZ ;  /* 0x0000000916157c24 */ /* 0x004fe2000f8e02ff */
[----:B------:R-:W-:Y:S01]  /*0240*/  UIADD3 UR5, UPT, UPT, UR4, 0x800, URZ ;  /* 0x0000080004057890 */ /* 0x000fe2000fffe0ff */
[C---:B------:R-:W-:Y:S01]  /*0250*/  LEA R16, R7.reuse, R16, 0x4 ;  /* 0x0000001007107211 */ /* 0x040fe200078e20ff */
[----:B0-----:R-:W-:Y:S01]  /*0260*/  ULEA UR4, UR6, UR4, 0x18 ;  /* 0x0000000406047291 */ /* 0x001fe2000f8ec0ff */
[----:B------:R-:W-:Y:S01]  /*0270*/  IMAD R7, R7, 0x10, R3 ;  /* 0x0000001007077824 */ /* 0x000fe200078e0203 */
[----:B------:R-:W-:Y:S01]  /*0280*/  ULEA UR5, UR6, UR5, 0x18 ;  /* 0x0000000506057291 */ /* 0x000fe2000f8ec0ff */
[----:B------:R-:W-:Y:S01]  /*0290*/  MOV R3, RZ ;  /* 0x000000ff00037202 */ /* 0x000fe20000000f00 */
[----:B------:R-:W0:Y:S01]  /*02a0*/  LDCU.64 UR12, c[0x0][0x3b0] ;  /* 0x00007600ff0c77ac */ /* 0x000e220008000a00 */
[----:B------:R-:W-:Y:S02]  /*02b0*/  IADD3 R17, PT, PT, R21, R24, RZ ;  /* 0x0000001815117210 */ /* 0x000fe40007ffe0ff */
[----:B------:R-:W-:Y:S01]  /*02c0*/  LEA R20, R5, UR4, 0x7 ;  /* 0x0000000405147c11 */ /* 0x000fe2000f8e38ff */
[----:B------:R-:W2:Y:S01]  /*02d0*/  LDCU.64 UR14, c[0x0][0x388] ;  /* 0x00007100ff0e77ac */ /* 0x000ea20008000a00 */
[----:B------:R-:W-:-:S02]  /*02e0*/  LEA R18, R18, UR5, 0x2 ;  /* 0x0000000512127c11 */ /* 0x000fc4000f8e10ff */
[C---:B------:R-:W-:Y:S01]  /*02f0*/  LEA R6, R24.reuse, UR5, 0x2 ;  /* 0x0000000518067c11 */ /* 0x040fe2000f8e10ff */
[----:B------:R-:W-:Y:S01]  /*0300*/  IMAD R19, R24, 0x4, R20 ;  /* 0x0000000418137824 */ /* 0x000fe200078e0214 */
[----:B------:R-:W-:Y:S01]  /*0310*/  UMOV UR4, URZ ;  /* 0x000000ff00047c82 */ /* 0x000fe20008000000 */
[----:B-1-3--:R-:W-:-:S05]  /*0320*/  UMOV UR5, URZ ;  /* 0x000000ff00057c82 */ /* 0x00afca0008000000 */
.L_x_96:
[----:B------:R-:W-:Y:S04]  /*0330*/  BSSY.RECONVERGENT B0, `(.L_x_85) ;  /* 0x0000020000007945 */ /* 0x000fe80003800200 */
[----:B--23--:R-:W-:Y:S05]  /*0340*/  @!P0 BRA `(.L_x_86) ;  /* 0x0000000000788947 */ /* 0x00cfea0003800000 */
[----:B------:R-:W1:Y:S01]  /*0350*/  LDC.64 R8, c[0x0][0x3c0] ;  /* 0x0000f000ff087b82 */ /* 0x000e620000000a00 */
[----:B0-----:R-:W-:Y:S01]  /*0360*/  ISETP.GE.U32.AND P1, PT, R22, UR12, PT ;  /* 0x0000000c16007c0c */ /* 0x001fe2000bf26070 */
[----:B------:R-:W-:Y:S01]  /*0370*/  BSSY.RECONVERGENT B1, `(.L_x_87) ;  /* 0x0000009000017945 */ /* 0x000fe20003800200 */
[----:B------:R-:W-:Y:S02]  /*0380*/  HFMA2 R10, -RZ, RZ, 0, 0 ;  /* 0x00000000ff0a7431 */ /* 0x000fe400000001ff */
[----:B------:R-:W-:Y:S02]  /*0390*/  ISETP.GE.U32.AND.EX P1, PT, RZ, UR13, PT, P1 ;  /* 0x0000000dff007c0c */ /* 0x000fe4000bf26110 */
[----:B-1----:R-:W-:-:S04]  /*03a0*/  ISETP.GE.U32.AND P2, PT, R0, R8, PT ;  /* 0x000000080000720c */ /* 0x002fc80003f46070 */
[----:B------:R-:W-:-:S13]  /*03b0*/  ISETP.GE.U32.OR.EX P2, PT, R4, R9, P1, P2 ;  /* 0x000000090400720c */ /* 0x000fda0000f46520 */
[----:B------:R-:W-:Y:S05]  /*03c0*/  @P2 BRA `(.L_x_88) ;  /* 0x00000000000c2947 */ /* 0x000fea0003800000 */
[----:B------:R-:W0:Y:S02]  /*03d0*/  LDC.64 R10, c[0x0][0x388] ;  /* 0x0000e200ff0a7b82 */ /* 0x000e240000000a00 */
[----:B0-----:R-:W-:-:S06]  /*03e0*/  IMAD.WIDE R10, R17, 0x4, R10 ;  /* 0x00000004110a7825 */ /* 0x001fcc00078e020a */
[----:B------:R0:W5:Y:S02]  /*03f0*/  LDG.E R10, desc[UR10][R10.64] ;  /* 0x0000000a0a0a7981 */ /* 0x000164000c1e1900 */
.L_x_88:
[----:B--2---:R-:W-:Y:S05]  /*0400*/  BSYNC.RECONVERGENT B1 ;  /* 0x0000000000017941 */ /* 0x004fea0003800200 */
.L_x_87:
[----:B-----5:R1:W-:Y:S01]  /*0410*/  STS [R19], R10 ;  /* 0x0000000a13007388 */ /* 0x0203e20000000800 */
[----:B------:R-:W-:-:S13]  /*0420*/  ISETP.GT.U32.AND P2, PT, R24, 0xf, PT ;  /* 0x0000000f1800780c */ /* 0x000fda0003f44070 */
[----:B-1----:R-:W-:Y:S05]  /*0430*/  @P2 BRA `(.L_x_86) ;  /* 0x00000000003c2947 */ /* 0x002fea0003800000 */
[----:B0-----:R-:W-:-:S04]  /*0440*/  IADD3 R11, P4, PT, R0, 0x10, RZ ;  /* 0x00000010000b7810 */ /* 0x001fc80007f9e0ff */
[----:B------:R-:W-:Y:S02]  /*0450*/  ISETP.GE.U32.AND P2, PT, R11, R8, PT ;  /* 0x000000080b00720c */ /* 0x000fe40003f46070 */
[----:B------:R-:W-:-:S04]  /*0460*/  IADD3.X R8, PT, PT, RZ, R4, RZ, P4, !PT ;  /* 0x00000004ff087210 */ /* 0x000fc800027fe4ff */
[----:B------:R-:W-:-:S13]  /*0470*/  ISETP.GE.U32.OR.EX P1, PT, R8, R9, P1, P2 ;  /* 0x000000090800720c */ /* 0x000fda0000f26520 */
[----:B------:R-:W-:Y:S05]  /*0480*/  @P1 BRA `(.L_x_89) ;  /* 0x0000000000241947 */ /* 0x000fea0003800000 */
[----:B------:R-:W-:Y:S01]  /*0490*/  USHF.R.S32.HI UR6, URZ, 0x1f, UR5 ;  /* 0x0000001fff067899 */ /* 0x000fe20008011405 */
        /* <DEDUP_REMOVED lines=8> */
.L_x_89:
[----:B------:R3:W-:Y:S02]  /*0520*/  STS [R19+0x40], RZ ;  /* 0x000040ff13007388 */ /* 0x0007e40000000800 */
.L_x_86:
[----:B0-2---:R-:W-:Y:S05]  /*0530*/  BSYNC.RECONVERGENT B0 ;  /* 0x0000000000007941 */ /* 0x005fea0003800200 */
.L_x_85:
[----:B------:R-:W-:Y:S01]  /*0540*/  ISETP.GT.U32.AND P1, PT, R5, 0x1f, PT ;  /* 0x0000001f0500780c */ /* 0x000fe20003f24070 */
[----:B------:R-:W-:-:S12]  /*0550*/  BSSY.RECONVERGENT B0, `(.L_x_90) ;  /* 0x000001e000007945 */ /* 0x000fd80003800200 */
[----:B------:R-:W-:Y:S05]  /*0560*/  @P1 BRA `(.L_x_91) ;  /* 0x0000000000701947 */ /* 0x000fea0003800000 */
[----:B-1----:R-:W0:Y:S01]  /*0570*/  LDC.64 R8, c[0x0][0x398] ;  /* 0x0000e600ff087b82 */ /* 0x002e220000000a00 */
[----:B------:R-:W-:Y:S01]  /*0580*/  ISETP.GT.U32.AND P1, PT, R24, 0xf, PT ;  /* 0x0000000f1800780c */ /* 0x000fe20003f24070 */
[----:B------:R-:W-:-:S12]  /*0590*/  BSSY.RECONVERGENT B1, `(.L_x_92) ;  /* 0x000000c000017945 */ /* 0x000fd80003800200 */
[----:B------:R-:W-:Y:S05]  /*05a0*/  @P1 BRA `(.L_x_93) ;  /* 0x0000000000281947 */ /* 0x000fea0003800000 */
[----:B------:R-:W-:Y:S02]  /*05b0*/  ISETP.GE.U32.AND P1, PT, R26, UR16, PT ;  /* 0x000000101a007c0c */ /* 0x000fe4000bf26070 */
[----:B------:R-:W-:Y:S02]  /*05c0*/  ISETP.GE.U32.AND P2, PT, R2, UR18, PT ;  /* 0x0000001202007c0c */ /* 0x000fe4000bf46070 */
[----:B------:R-:W-:-:S04]  /*05d0*/  ISETP.GE.U32.AND.EX P1, PT, R27, UR17, PT, P1 ;  /* 0x000000111b007c0c */ /* 0x000fc8000bf26110 */
[----:B------:R-:W-:-:S13]  /*05e0*/  ISETP.GE.U32.OR.EX P1, PT, R3, UR19, P1, P2 ;  /* 0x0000001303007c0c */ /* 0x000fda0008f26520 */
[----:B------:R-:W-:Y:S05]  /*05f0*/  @P1 BRA `(.L_x_94) ;  /* 0x0000000000101947 */ /* 0x000fea0003800000 */
[----:B0-----:R-:W-:-:S06]  /*0600*/  IMAD.WIDE R10, R16, 0x4, R8 ;  /* 0x00000004100a7825 */ /* 0x001fcc00078e0208 */
[----:B------:R-:W2:Y:S04]  /*0610*/  LDG.E R11, desc[UR10][R10.64] ;  /* 0x0000000a0a0b7981 */ /* 0x000ea8000c1e1900 */
[----:B--2---:R1:W-:Y:S01]  /*0620*/  STS [R18], R11 ;  /* 0x0000000b12007388 */ /* 0x0043e20000000800 */
[----:B------:R-:W-:Y:S05]  /*0630*/  BRA `(.L_x_93) ;  /* 0x0000000000047947 */ /* 0x000fea0003800000 */
.L_x_94:
[----:B------:R2:W-:Y:S02]  /*0640*/  STS [R18], RZ ;  /* 0x000000ff12007388 */ /* 0x0005e40000000800 */
.L_x_93:
[----:B------:R-:W-:Y:S05]  /*0650*/  BSYNC.RECONVERGENT B1 ;  /* 0x0000000000017941 */ /* 0x000fea0003800200 */
.L_x_92:
[----:B------:R-:W-:Y:S05]  /*0660*/  @P3 BRA `(.L_x_91) ;  /* 0x0000000000303947 */ /* 0x000fea0003800000 */
[----:B------:R-:W-:Y:S02]  /*0670*/  IADD3 R10, P4, PT, R2, 0x10, RZ ;  /* 0x00000010020a7810 */ /* 0x000fe40007f9e0ff */
[----:B------:R-:W-:Y:S02]  /*0680*/  ISETP.GE.U32.AND P2, PT, R26, UR16, PT ;  /* 0x000000101a007c0c */ /* 0x000fe4000bf46070 */
[----:B------:R-:W-:Y:S01]  /*0690*/  ISETP.GE.U32.AND P1, PT, R10, UR18, PT ;  /* 0x000000120a007c0c */ /* 0x000fe2000bf26070 */
[----:B------:R-:W-:Y:S01]  /*06a0*/  IMAD.X R10, RZ, RZ, R3, P4 ;  /* 0x000000ffff0a7224 */ /* 0x000fe200020e0603 */
[----:B------:R-:W-:-:S04]  /*06b0*/  ISETP.GE.U32.AND.EX P2, PT, R27, UR17, PT, P2 ;  /* 0x000000111b007c0c */ /* 0x000fc8000bf46120 */
[----:B------:R-:W-:-:S13]  /*06c0*/  ISETP.GE.U32.OR.EX P1, PT, R10, UR19, P2, P1 ;  /* 0x000000130a007c0c */ /* 0x000fda0009726510 */
[----:B------:R-:W-:Y:S05]  /*06d0*/  @P1 BRA `(.L_x_95) ;  /* 0x0000000000101947 */ /* 0x000fea0003800000 */
[----:B0-----:R-:W-:-:S06]  /*06e0*/  IMAD.WIDE R8, R7, 0x4, R8 ;  /* 0x0000000407087825 */ /* 0x001fcc00078e0208 */
[----:B------:R-:W4:Y:S04]  /*06f0*/  LDG.E R9, desc[UR10][R8.64] ;  /* 0x0000000a08097981 */ /* 0x000f28000c1e1900 */
[----:B----4-:R4:W-:Y:S01]  /*0700*/  STS [R18+0x400], R9 ;  /* 0x0004000912007388 */ /* 0x0109e20000000800 */
[----:B------:R-:W-:Y:S05]  /*0710*/  BRA `(.L_x_91) ;  /* 0x0000000000047947 */ /* 0x000fea0003800000 */
.L_x_95:
[----:B------:R4:W-:Y:S02]  /*0720*/  STS [R18+0x400], RZ ;  /* 0x000400ff12007388 */ /* 0x0009e40000000800 */
.L_x_91:
[----:B------:R-:W-:Y:S05]  /*0730*/  BSYNC.RECONVERGENT B0 ;  /* 0x0000000000007941 */ /* 0x000fea0003800200 */
.L_x_90:
[----:B------:R-:W-:Y:S01]  /*0740*/  BAR.SYNC.DEFER_BLOCKING 0x0 ;  /* 0x0000000000007b1d */ /* 0x000fe20000010000 */
[----:B------:R-:W-:Y:S01]  /*0750*/  UIADD3 UR7, UP0, UPT, UR7, -0x1, URZ ;  /* 0xffffffff07077890 */ /* 0x000fe2000ff1e0ff */
[----:B------:R-:W-:Y:S01]  /*0760*/  IADD3 R0, P1, PT, R0, 0x20, RZ ;  /* 0x0000002000007810 */ /* 0x000fe20007f3e0ff */
[----:B------:R-:W-:Y:S01]  /*0770*/  UIADD3 UR4, UP1, UPT, URZ, UR4, URZ ;  /* 0x00000004ff047290 */ /* 0x000fe2000ff3e0ff */
[----:B------:R-:W-:Y:S01]  /*0780*/  IADD3 R2, P2, PT, R2, 0x20, RZ ;  /* 0x0000002002027810 */ /* 0x000fe20007f5e0ff */
[----:B------:R-:W-:Y:S01]  /*0790*/  UIADD3.X UR8, UPT, UPT, UR8, -0x1, URZ, UP0, !UPT ;  /* 0xffffffff08087890 */ /* 0x000fe200087fe4ff */
[----:B------:R-:W-:Y:S01]  /*07a0*/  VIADD R17, R17, 0x20 ;  /* 0x0000002011117836 */ /* 0x000fe20000000000 */
[----:B------:R-:W-:Y:S01]  /*07b0*/  UISETP.NE.U32.AND UP0, UPT, UR7, URZ, UPT ;  /* 0x000000ff0700728c */ /* 0x000fe2000bf05070 */
[----:B------:R-:W-:Y:S01]  /*07c0*/  IADD3.X R4, PT, PT, RZ, R4, RZ, P1, !PT ;  /* 0x00000004ff047210 */ /* 0x000fe20000ffe4ff */
[----:B------:R-:W-:Y:S01]  /*07d0*/  UIADD3.X UR5, UPT, UPT, UR5, 0x20, URZ, UP1, !UPT ;  /* 0x0000002005057890 */ /* 0x000fe20008ffe4ff */
[----:B------:R-:W-:Y:S01]  /*07e0*/  IADD3.X R3, PT, PT, RZ, R3, RZ, P2, !PT ;  /* 0x00000003ff037210 */ /* 0x000fe200017fe4ff */
[----:B------:R-:W-:Y:S01]  /*07f0*/  UISETP.NE.AND.EX UP0, UPT, UR8, URZ, UPT, UP0 ;  /* 0x000000ff0800728c */ /* 0x000fe2000bf05300 */
[----:B01----:R-:W-:Y:S04]  /*0800*/  LDS R8, [R6] ;  /* 0x0000000006087984 */ /* 0x003fe80000000800 */
[----:B------:R-:W0:Y:S04]  /*0810*/  LDS.128 R12, [R20] ;  /* 0x00000000140c7984 */ /* 0x000e280000000c00 */
[----:B------:R-:W1:Y:S04]  /*0820*/  LDS R11, [R6+0x40] ;  /* 0x00004000060b7984 */ /* 0x000e680000000800 */
[----:B----4-:R-:W4:Y:S04]  /*0830*/  LDS R9, [R6+0x80] ;  /* 0x0000800006097984 */ /* 0x010f280000000800 */
[----:B------:R-:W5:Y:S04]  /*0840*/  LDS R28, [R6+0xc0] ;  /* 0x0000c000061c7984 */ /* 0x000f680000000800 */
[----:B------:R-:W-:Y:S01]  /*0850*/  LDS R29, [R6+0x140] ;  /* 0x00014000061d7984 */ /* 0x000fe20000000800 */
[----:B0-----:R-:W-:-:S04]  /*0860*/  FFMA R8, R12, R8, R23 ;  /* 0x000000080c087223 */ /* 0x001fc80000000017 */
[----:B-1----:R-:W-:Y:S02]  /*0870*/  FFMA R8, R11, R13, R8 ;  /* 0x0000000d0b087223 */ /* 0x002fe40000000008 */
[----:B------:R-:W-:Y:S02]  /*0880*/  LDS R13, [R6+0x100] ;  /* 0x00010000060d7984 */ /* 0x000fe40000000800 */
[----:B----4-:R-:W-:Y:S02]  /*0890*/  FFMA R23, R9, R14, R8 ;  /* 0x0000000e09177223 */ /* 0x010fe40000000008 */
[----:B------:R-:W0:Y:S02]  /*08a0*/  LDS.128 R8, [R20+0x10] ;  /* 0x0000100014087984 */ /* 0x000e240000000c00 */
[----:B-----5:R-:W-:Y:S02]  /*08b0*/  FFMA R23, R28, R15, R23 ;  /* 0x0000000f1c177223 */ /* 0x020fe40000000017 */
[----:B------:R-:W1:Y:S04]  /*08c0*/  LDS R15, [R6+0x180] ;  /* 0x00018000060f7984 */ /* 0x000e680000000800 */
[----:B------:R-:W4:Y:S01]  /*08d0*/  LDS R28, [R6+0x1c0] ;  /* 0x0001c000061c7984 */ /* 0x000f220000000800 */
[----:B0-----:R-:W-:-:S04]  /*08e0*/  FFMA R8, R8, R13, R23 ;  /* 0x0000000d08087223 */ /* 0x001fc80000000017 */
[----:B------:R-:W-:Y:S02]  /*08f0*/  FFMA R8, R29, R9, R8 ;  /* 0x000000091d087223 */ /* 0x000fe40000000008 */
[----:B------:R-:W-:Y:S02]  /*0900*/  LDS R9, [R6+0x200] ;  /* 0x0002000006097984 */ /* 0x000fe40000000800 */
[----:B-1----:R-:W-:Y:S02]  /*0910*/  FFMA R23, R15, R10, R8 ;  /* 0x0000000a0f177223 */ /* 0x002fe40000000008 */
[----:B------:R-:W0:Y:S02]  /*0920*/  LDS.128 R12, [R20+0x20] ;  /* 0x00002000140c7984 */ /* 0x000e240000000c00 */
[----:B----4-:R-:W-:Y:S02]  /*0930*/  FFMA R23, R28, R11, R23 ;  /* 0x0000000b1c177223 */ /* 0x010fe40000000017 */
[----:B------:R-:W1:Y:S04]  /*0940*/  LDS R29, [R6+0x240] ;  /* 0x00024000061d7984 */ /* 0x000e680000000800 */
[----:B------:R-:W4:Y:S04]  /*0950*/  LDS R11, [R6+0x280] ;  /* 0x00028000060b7984 */ /* 0x000f280000000800 */
[----:B------:R-:W5:Y:S01]  /*0960*/  LDS R28, [R6+0x2c0] ;  /* 0x0002c000061c7984 */ /* 0x000f620000000800 */
[----:B0-----:R-:W-:-:S04]  /*0970*/  FFMA R12, R12, R9, R23 ;  /* 0x000000090c0c7223 */ /* 0x001fc80000000017 */
[----:B-1----:R-:W-:Y:S02]  /*0980*/  FFMA R12, R29, R13, R12 ;  /* 0x0000000d1d0c7223 */ /* 0x002fe4000000000c */
[----:B------:R-:W-:Y:S02]  /*0990*/  LDS R13, [R6+0x300] ;  /* 0x00030000060d7984 */ /* 0x000fe40000000800 */
[----:B----4-:R-:W-:Y:S02]  /*09a0*/  FFMA R23, R11, R14, R12 ;  /* 0x0000000e0b177223 */ /* 0x010fe4000000000c */
[----:B------:R-:W0:Y:S02]  /*09b0*/  LDS.128 R8, [R20+0x30] ;  /* 0x0000300014087984 */ /* 0x000e240000000c00 */
[----:B-----5:R-:W-:Y:S02]  /*09c0*/  FFMA R23, R28, R15, R23 ;  /* 0x0000000f1c177223 */ /* 0x020fe40000000017 */
        /* <DEDUP_REMOVED lines=39> */
[----:B0-----:R-:W-:-:S02]  /*0c40*/  FFMA R8, R8, R13, R23 ;  /* 0x0000000d08087223 */ /* 0x001fc40000000017 */
[----:B------:R-:W0:Y:S02]  /*0c50*/  LDC R13, c[0x0][0x394] ;  /* 0x0000e500ff0d7b82 */ /* 0x000e240000000800 */
[----:B-1----:R-:W-:-:S04]  /*0c60*/  FFMA R8, R29, R9, R8 ;  /* 0x000000091d087223 */ /* 0x002fc80000000008 */
[----:B----4-:R-:W-:-:S04]  /*0c70*/  FFMA R15, R15, R10, R8 ;  /* 0x0000000a0f0f7223 */ /* 0x010fc80000000008 */
[----:B-----5:R-:W-:Y:S01]  /*0c80*/  FFMA R23, R12, R11, R15 ;  /* 0x0000000b0c177223 */ /* 0x020fe2000000000f */
[C---:B0-----:R-:W-:Y:S02]  /*0c90*/  LEA R16, R13.reuse, R16, 0x5 ;  /* 0x000000100d107211 */ /* 0x041fe400078e28ff */
[----:B------:R-:W-:Y:S01]  /*0ca0*/  LEA R7, R13, R7, 0x5 ;  /* 0x000000070d077211 */ /* 0x000fe200078e28ff */
[----:B------:R-:W-:Y:S06]  /*0cb0*/  BAR.SYNC.DEFER_BLOCKING 0x0 ;  /* 0x0000000000007b1d */ /* 0x000fec0000010000 */
[----:B------:R-:W-:Y:S05]  /*0cc0*/  BRA.U UP0, `(.L_x_96) ;  /* 0xfffffff500987547 */ /* 0x000fea000b83ffff */
.L_x_84:
[----:B------:R-:W0:Y:S02]  /*0cd0*/  LDCU.128 UR20, c[0x0][0x3b0] ;  /* 0x00007600ff1477ac */ /* 0x000e240008000c00 */
[----:B0-----:R-:W-:Y:S02]  /*0ce0*/  ISETP.GE.U32.AND P0, PT, R26, UR22, PT ;  /* 0x000000161a007c0c */ /* 0x001fe4000bf06070 */
[----:B------:R-:W-:Y:S02]  /*0cf0*/  ISETP.GE.U32.AND P1, PT, R22, UR20, PT ;  /* 0x0000001416007c0c */ /* 0x000fe4000bf26070 */
[----:B------:R-:W-:-:S04]  /*0d00*/  ISETP.GE.U32.AND.EX P0, PT, R27, UR23, PT, P0 ;  /* 0x000000171b007c0c */ /* 0x000fc8000bf06100 */
[----:B------:R-:W-:-:S13]  /*0d10*/  ISETP.GE.U32.OR.EX P0, PT, RZ, UR21, P0, P1 ;  /* 0x00000015ff007c0c */ /* 0x000fda0008706510 */
[----:B------:R-:W-:Y:S05]  /*0d20*/  @P0 EXIT ;  /* 0x000000000000094d */ /* 0x000fea0003800000 */
[----:B------:R-:W0:Y:S01]  /*0d30*/  LDC.64 R2, c[0x0][0x3a8] ;  /* 0x0000ea00ff027b82 */ /* 0x000e220000000a00 */
[----:B------:R-:W1:Y:S02]  /*0d40*/  LDCU UR4, c[0x0][0x3a4] ;  /* 0x00007480ff0477ac */ /* 0x000e640008000800 */
[----:B-1----:R-:W-:-:S04]  /*0d50*/  IMAD R27, R22, UR4, R26 ;  /* 0x00000004161b7c24 */ /* 0x002fc8000f8e021a */
[----:B0-----:R-:W-:-:S05]  /*0d60*/  IMAD.WIDE R2, R27, 0x4, R2 ;  /* 0x000000041b027825 */ /* 0x001fca00078e0202 */
[----:B------:R-:W-:Y:S01]  /*0d70*/  STG.E desc[UR10][R2.64], R23 ;  /* 0x0000001702007986 */ /* 0x000fe2000c10190a */
[----:B------:R-:W-:Y:S05]  /*0d80*/  EXIT ;  /* 0x000000000000794d */ /* 0x000fea0003800000 */
.L_x_97:
        /* <DEDUP_REMOVED lines=15> */
.L_x_105:


//--------------------- .text._Z17naive_gemm_kernelPKfS0_Pfiii --------------------------
	.section	.text._Z17naive_gemm_kernelPKfS0_Pfiii,"ax",@progbits
	.align	128
        .global         _Z17naive_gemm_kernelPKfS0_Pfiii
        .type           _Z17naive_gemm_kernelPKfS0_Pfiii,@function
        .size           _Z17naive_gemm_kernelPKfS0_Pfiii,(.L_x_106 - _Z17naive_gemm_kernelPKfS0_Pfiii)
        .other          _Z17naive_gemm_kernelPKfS0_Pfiii,@"STO_CUDA_ENTRY STV_DEFAULT"
_Z17naive_gemm_kernelPKfS0_Pfiii:
.text._Z17naive_gemm_kernelPKfS0_Pfiii:
[----:B------:R-:W-:Y:S01]  /*0000*/  LDC R1, c[0x0][0x37c] ;  /* 0x0000df00ff017b82 */ /* 0x000fe20000000800 */
[----:B------:R-:W0:Y:S07]  /*0010*/  S2R R5, SR_TID.X ;  /* 0x0000000000057919 */ /* 0x000e2e0000002100 */
[----:B------:R-:W1:Y:S01]  /*0020*/  LDC R19, c[0x0][0x364] ;  /* 0x0000d900ff137b82 */ /* 0x000e620000000800 */
[----:B------:R-:W1:Y:S07]  /*0030*/  S2R R4, SR_TID.Y ;  /* 0x0000000000047919 */ /* 0x000e6e0000002200 */
[----:B------:R-:W0:Y:S08]  /*0040*/  S2UR UR5, SR_CTAID.X ;  /* 0x00000000000579c3 */ /* 0x000e300000002500 */
[----:B------:R-:W0:Y:S08]  /*0050*/  LDC R0, c[0x0][0x360] ;  /* 0x0000d800ff007b82 */ /* 0x000e300000000800 */
[----:B------:R-:W1:Y:S08]  /*0060*/  S2UR UR4, SR_CTAID.Y ;  /* 0x00000000000479c3 */ /* 0x000e700000002600 */
[----:B------:R-:W2:Y:S01]  /*0070*/  LDC.64 R2, c[0x0][0x398] ;  /* 0x0000e600ff027b82 */ /* 0x000ea20000000a00 */
[----:B0-----:R-:W-:-:S02]  /*0080*/  IMAD R0, R0, UR5, R5 ;  /* 0x0000000500007c24 */ /* 0x001fc4000f8e0205 */
[----:B-1----:R-:W-:-:S03]  /*0090*/  IMAD R19, R19, UR4, R4 ;  /* 0x0000000413137c24 */ /* 0x002fc6000f8e0204 */
[----:B--2---:R-:W-:-:S04]  /*00a0*/  ISETP.GE.AND P0, PT, R0, R3, PT ;  /* 0x000000030000720c */ /* 0x004fc80003f06270 */
[----:B------:R-:W-:-:S13]  /*00b0*/  ISETP.GE.OR P0, PT, R19, R2, P0 ;  /* 0x000000021300720c */ /* 0x000fda0000706670 */
[----:B------:R-:W-:Y:S05]  /*00c0*/  @P0 EXIT ;  /* 0x000000000000094d */ /* 0x000fea0003800000 */
[----:B------:R-:W0:Y:S01]  /*00d0*/  LDC R2, c[0x0][0x3a0] ;  /* 0x0000e800ff027b82 */ /* 0x000e220000000800 */
[----:B------:R-:W1:Y:S01]  /*00e0*/  LDCU.64 UR4, c[0x0][0x358] ;  /* 0x00006b00ff0477ac */ /* 0x000e620008000a00 */
[----:B------:R-:W-:Y:S01]  /*00f0*/  HFMA2 R24, -RZ, RZ, 0, 0 ;  /* 0x00000000ff187431 */ /* 0x000fe200000001ff */
[----:B0-----:R-:W-:-:S13]  /*0100*/  ISETP.GE.AND P0, PT, R2, 0x1, PT ;  /* 0x000000010200780c */ /* 0x001fda0003f06270 */
[----:B-1----:R-:W-:Y:S05]  /*0110*/  @!P0 BRA `(.L_x_98) ;  /* 0x0000000400e08947 */ /* 0x002fea0003800000 */
[C---:B------:R-:W-:Y:S01]  /*0120*/  ISETP.GE.U32.AND P1, PT, R2.reuse, 0x8, PT ;  /* 0x000000080200780c */ /* 0x040fe20003f26070 */
[----:B------:R-:W-:Y:S01]  /*0130*/  IMAD R20, R19, R2, RZ ;  /* 0x0000000213147224 */ /* 0x000fe200078e02ff */
[----:B------:R-:W-:Y:S02]  /*0140*/  LOP3.LUT R27, R2, 0x7, RZ, 0xc0, !PT ;  /* 0x00000007021b7812 */ /* 0x000fe400078ec0ff */
[----:B------:R-:W-:Y:S02]  /*0150*/  MOV R24, RZ ;  /* 0x000000ff00187202 */ /* 0x000fe40000000f00 */
[----:B------:R-:W-:Y:S02]  /*0160*/  ISETP.NE.AND P0, PT, R27, RZ, PT ;  /* 0x000000ff1b00720c */ /* 0x000fe40003f05270 */
[----:B------:R-:W-:-:S05]  /*0170*/  MOV R21, RZ ;  /* 0x000000ff00157202 */ /* 0x000fca0000000f00 */
[----:B------:R-:W-:Y:S06]  /*0180*/  @!P1 BRA `(.L_x_99) ;  /* 0x0000000000c49947 */ /* 0x000fec0003800000 */
[----:B------:R-:W0:Y:S01]  /*0190*/  LDC.64 R4, c[0x0][0x380] ;  /* 0x0000e000ff047b82 */ /* 0x000e220000000a00 */
[----:B------:R-:W-:Y:S02]  /*01a0*/  LOP3.LUT R21, R2, 0x7ffffff8, RZ, 0xc0, !PT ;  /* 0x7ffffff802157812 */ /* 0x000fe400078ec0ff */
[----:B------:R-:W-:Y:S02]  /*01b0*/  MOV R24, RZ ;  /* 0x000000ff00187202 */ /* 0x000fe40000000f00 */
[----:B------:R-:W-:Y:S02]  /*01c0*/  MOV R18, R0 ;  /* 0x0000000000127202 */ /* 0x000fe40000000f00 */
[----:B------:R-:W-:Y:S01]  /*01d0*/  IADD3 R22, PT, PT, -R21, RZ, RZ ;  /* 0x000000ff15167210 */ /* 0x000fe20007ffe1ff */
[----:B0-----:R-:W-:-:S03]  /*01e0*/  IMAD.WIDE.U32 R4, R20, 0x4, R4 ;  /* 0x0000000414047825 */ /* 0x001fc600078e0004 */
[----:B------:R-:W-:-:S04]  /*01f0*/  IADD3 R6, P1, PT, R4, 0x10, RZ ;  /* 0x0000001004067810 */ /* 0x000fc80007f3e0ff */
[----:B------:R-:W-:-:S09]  /*0200*/  IADD3.X R7, PT, PT, RZ, R5, RZ, P1, !PT ;  /* 0x00000005ff077210 */ /* 0x000fd20000ffe4ff */
.L_x_100:
[----:B------:R-:W0:Y:S01]  /*0210*/  LDC.64 R16, c[0x0][0x388] ;  /* 0x0000e200ff107b82 */ /* 0x000e220000000a00 */
[----:B------:R-:W-:Y:S02]  /*0220*/  MOV R4, R6 ;  /* 0x0000000600047202 */ /* 0x000fe40000000f00 */
[----:B------:R-:W-:-:S05]  /*0230*/  MOV R5, R7 ;  /* 0x0000000700057202 */ /* 0x000fca0000000f00 */
[----:B------:R-:W2:Y:S04]  /*0240*/  LDG.E R25, desc[UR4][R4.64+-0x10] ;  /* 0xfffff00404197981 */ /* 0x000ea8000c1e1900 */
[----:B------:R-:W3:Y:S04]  /*0250*/  LDG.E R23, desc[UR4][R4.64+-0xc] ;  /* 0xfffff40404177981 */ /* 0x000ee8000c1e1900 */
[----:B------:R-:W4:Y:S04]  /*0260*/  LDG.E R29, desc[UR4][R4.64+-0x8] ;  /* 0xfffff804041d7981 */ /* 0x000f28000c1e1900 */
[----:B------:R-:W5:Y:S01]  /*0270*/  LDG.E R28, desc[UR4][R4.64+-0x4] ;  /* 0xfffffc04041c7981 */ /* 0x000f62000c1e1900 */
[----:B0-----:R-:W-:-:S05]  /*0280*/  IMAD.WIDE R16, R18, 0x4, R16 ;  /* 0x0000000412107825 */ /* 0x001fca00078e0210 */
[----:B------:R0:W2:Y:S01]  /*0290*/  LDG.E R26, desc[UR4][R16.64] ;  /* 0x00000004101a7981 */ /* 0x0000a2000c1e1900 */
[----:B------:R-:W-:-:S04]  /*02a0*/  IMAD.WIDE R14, R3, 0x4, R16 ;  /* 0x00000004030e7825 */ /* 0x000fc800078e0210 */
[C---:B------:R-:W-:Y:S02]  /*02b0*/  IMAD.WIDE R6, R3.reuse, 0x4, R14 ;  /* 0x0000000403067825 */ /* 0x040fe400078e020e */
[----:B------:R-:W3:Y:S02]  /*02c0*/  LDG.E R14, desc[UR4][R14.64] ;  /* 0x000000040e0e7981 */ /* 0x000ee4000c1e1900 */
[C---:B------:R-:W-:Y:S02]  /*02d0*/  IMAD.WIDE R10, R3.reuse, 0x4, R6 ;  /* 0x00000004030a7825 */ /* 0x040fe400078e0206 */
[----:B------:R-:W4:Y:S02]  /*02e0*/  LDG.E R6, desc[UR4][R6.64] ;  /* 0x0000000406067981 */ /* 0x000f24000c1e1900 */
[C---:B------:R-:W-:Y:S02]  /*02f0*/  IMAD.WIDE R8, R3.reuse, 0x4, R10 ;  /* 0x0000000403087825 */ /* 0x040fe400078e020a */
[----:B------:R-:W5:Y:S02]  /*0300*/  LDG.E R10, desc[UR4][R10.64] ;  /* 0x000000040a0a7981 */ /* 0x000f64000c1e1900 */
[----:B------:R-:W-:-:S02]  /*0310*/  IMAD.WIDE R12, R3, 0x4, R8 ;  /* 0x00000004030c7825 */ /* 0x000fc400078e0208 */
[----:B------:R-:W5:Y:S04]  /*0320*/  LDG.E R7, desc[UR4][R4.64] ;  /* 0x0000000404077981 */ /* 0x000f68000c1e1900 */
[----:B------:R-:W5:Y:S01]  /*0330*/  LDG.E R8, desc[UR4][R8.64] ;  /* 0x0000000408087981 */ /* 0x000f62000c1e1900 */
[----:B0-----:R-:W-:-:S03]  /*0340*/  IMAD.WIDE R16, R3, 0x4, R12 ;  /* 0x0000000403107825 */ /* 0x001fc600078e020c */
[----:B------:R-:W5:Y:S04]  /*0350*/  LDG.E R12, desc[UR4][R12.64] ;  /* 0x000000040c0c7981 */ /* 0x000f68000c1e1900 */
[----:B------:R-:W5:Y:S04]  /*0360*/  LDG.E R15, desc[UR4][R16.64] ;  /* 0x00000004100f7981 */ /* 0x000f68000c1e1900 */
[----:B------:R-:W5:Y:S04]  /*0370*/  LDG.E R9, desc[UR4][R4.64+0x4] ;  /* 0x0000040404097981 */ /* 0x000f68000c1e1900 */
[----:B------:R-:W5:Y:S01]  /*0380*/  LDG.E R11, desc[UR4][R4.64+0xc] ;  /* 0x00000c04040b7981 */ /* 0x000f62000c1e1900 */
[----:B--2---:R-:W-:Y:S01]  /*0390*/  FFMA R26, R25, R26, R24 ;  /* 0x0000001a191a7223 */ /* 0x004fe20000000018 */
[----:B------:R-:W-:-:S02]  /*03a0*/  IMAD.WIDE R24, R3, 0x4, R16 ;  /* 0x0000000403187825 */ /* 0x000fc400078e0210 */
[----:B------:R-:W2:Y:S04]  /*03b0*/  LDG.E R16, desc[UR4][R4.64+0x8] ;  /* 0x0000080404107981 */ /* 0x000ea8000c1e1900 */
[----:B------:R-:W2:Y:S01]  /*03c0*/  LDG.E R24, desc[UR4][R24.64] ;  /* 0x0000000418187981 */ /* 0x000ea2000c1e1900 */
[----:B---3--:R-:W-:Y:S01]  /*03d0*/  FFMA R14, R23, R14, R26 ;  /* 0x0000000e170e7223 */ /* 0x008fe2000000001a */
[----:B------:R-:W-:-:S03]  /*03e0*/  IADD3 R22, PT, PT, R22, 0x8, RZ ;  /* 0x0000000816167810 */ /* 0x000fc60007ffe0ff */
[----:B----4-:R-:W-:Y:S01]  /*03f0*/  FFMA R29, R29, R6, R14 ;  /* 0x000000061d1d7223 */ /* 0x010fe2000000000e */
[----:B------:R-:W-:-:S03]  /*0400*/  ISETP.NE.AND P1, PT, R22, RZ, PT ;  /* 0x000000ff1600720c */ /* 0x000fc60003f25270 */
[----:B-----5:R-:W-:Y:S01]  /*0410*/  FFMA R10, R28, R10, R29 ;  /* 0x0000000a1c0a7223 */ /* 0x020fe2000000001d */
[----:B------:R-:W-:-:S03]  /*0420*/  IADD3 R6, P2, PT, R4, 0x20, RZ ;  /* 0x0000002004067810 */ /* 0x000fc60007f5e0ff */
[----:B------:R-:W-:Y:S01]  /*0430*/  FFMA R8, R7, R8, R10 ;  /* 0x0000000807087223 */ /* 0x000fe2000000000a */
[----:B------:R-:W-:Y:S02]  /*0440*/  IADD3.X R7, PT, PT, RZ, R5, RZ, P2, !PT ;  /* 0x00000005ff077210 */ /* 0x000fe400017fe4ff */
[----:B------:R-:W-:Y:S01]  /*0450*/  LEA R18, R3, R18, 0x3 ;  /* 0x0000001203127211 */ /* 0x000fe200078e18ff */
[----:B------:R-:W-:-:S04]  /*0460*/  FFMA R9, R9, R12, R8 ;  /* 0x0000000c09097223 */ /* 0x000fc80000000008 */
[----:B--2---:R-:W-:-:S04]  /*0470*/  FFMA R16, R16, R15, R9 ;  /* 0x0000000f10107223 */ /* 0x004fc80000000009 */
[----:B------:R-:W-:Y:S01]  /*0480*/  FFMA R24, R11, R24, R16 ;  /* 0x000000180b187223 */ /* 0x000fe20000000010 */
[----:B------:R-:W-:Y:S06]  /*0490*/  @P1 BRA `(.L_x_100) ;  /* 0xfffffffc005c1947 */ /* 0x000fec000383ffff */
.L_x_99:
[----:B------:R-:W-:Y:S05]  /*04a0*/  @!P0 BRA `(.L_x_98) ;  /* 0x0000000000fc8947 */ /* 0x000fea0003800000 */
[----:B------:R-:W-:Y:S02]  /*04b0*/  ISETP.GE.U32.AND P1, PT, R27, 0x4, PT ;  /* 0x000000041b00780c */ /* 0x000fe40003f26070 */
[----:B------:R-:W-:-:S04]  /*04c0*/  LOP3.LUT R16, R2, 0x3, RZ, 0xc0, !PT ;  /* 0x0000000302107812 */ /* 0x000fc800078ec0ff */
[----:B------:R-:W-:-:S07]  /*04d0*/  ISETP.NE.AND P0, PT, R16, RZ, PT ;  /* 0x000000ff1000720c */ /* 0x000fce0003f05270 */
[----:B------:R-:W-:Y:S06]  /*04e0*/  @!P1 BRA `(.L_x_101) ;  /* 0x00000000006c9947 */ /* 0x000fec0003800000 */
[----:B------:R-:W0:Y:S01]  /*04f0*/  LDC.64 R6, c[0x0][0x388] ;  /* 0x0000e200ff067b82 */ /* 0x000e220000000a00 */
[----:B------:R-:W1:Y:S01]  /*0500*/  LDCU.64 UR6, c[0x0][0x380] ;  /* 0x00007000ff0677ac */ /* 0x000e620008000a00 */
[----:B------:R-:W-:Y:S01]  /*0510*/  IMAD R9, R21, R3, R0 ;  /* 0x0000000315097224 */ /* 0x000fe200078e0200 */
[CC--:B------:R-:W-:Y:S02]  /*0520*/  IADD3 R5, PT, PT, R20.reuse, R21.reuse, RZ ;  /* 0x0000001514057210 */ /* 0x0c0fe40007ffe0ff */
[----:B------:R-:W-:-:S03]  /*0530*/  IADD3 R10, P1, PT, R20, R21, RZ ;  /* 0x00000015140a7210 */ /* 0x000fc60007f3e0ff */
[----:B------:R-:W2:Y:S01]  /*0540*/  LDC.64 R14, c[0x0][0x380] ;  /* 0x0000e000ff0e7b82 */ /* 0x000ea20000000a00 */
[----:B0-----:R-:W-:-:S04]  /*0550*/  IMAD.WIDE R6, R9, 0x4, R6 ;  /* 0x0000000409067825 */ /* 0x001fc800078e0206 */
[----:B------:R-:W-:Y:S02]  /*0560*/  IMAD.WIDE R8, R3, 0x4, R6 ;  /* 0x0000000403087825 */ /* 0x000fe400078e0206 */
[----:B------:R-:W3:Y:S02]  /*0570*/  LDG.E R6, desc[UR4][R6.64] ;  /* 0x0000000406067981 */ /* 0x000ee4000c1e1900 */
[----:B--2---:R-:W-:Y:S01]  /*0580*/  IMAD.WIDE.U32 R14, R5, 0x4, R14 ;  /* 0x00000004050e7825 */ /* 0x004fe200078e000e */
[----:B------:R-:W-:Y:S02]  /*0590*/  IADD3.X R5, PT, PT, RZ, RZ, RZ, P1, !PT ;  /* 0x000000ffff057210 */ /* 0x000fe40000ffe4ff */
[----:B-1----:R-:W-:-:S03]  /*05a0*/  LEA R4, P1, R10, UR6, 0x2 ;  /* 0x000000060a047c11 */ /* 0x002fc6000f8210ff */
[----:B------:R-:W3:Y:S01]  /*05b0*/  LDG.E R15, desc[UR4][R14.64] ;  /* 0x000000040e0f7981 */ /* 0x000ee2000c1e1900 */
[----:B------:R-:W-:Y:S01]  /*05c0*/  LEA.HI.X R5, R10, UR7, R5, 0x2, P1 ;  /* 0x000000070a057c11 */ /* 0x000fe200088f1405 */
[C---:B------:R-:W-:Y:S02]  /*05d0*/  IMAD.WIDE R10, R3.reuse, 0x4, R8 ;  /* 0x00000004030a7825 */ /* 0x040fe400078e0208 */
[----:B------:R-:W2:Y:S04]  /*05e0*/  LDG.E R8, desc[UR4][R8.64] ;  /* 0x0000000408087981 */ /* 0x000ea8000c1e1900 */
[----:B------:R-:W2:Y:S01]  /*05f0*/  LDG.E R17, desc[UR4][R4.64+0x4] ;  /* 0x0000040404117981 */ /* 0x000ea2000c1e1900 */
[----:B------:R-:W-:-:S03]  /*0600*/  IMAD.WIDE R12, R3, 0x4, R10 ;  /* 0x00000004030c7825 */ /* 0x000fc600078e020a */
[----:B------:R-:W4:Y:S04]  /*0610*/  LDG.E R22, desc[UR4][R10.64] ;  /* 0x000000040a167981 */ /* 0x000f28000c1e1900 */
[----:B------:R-:W4:Y:S04]  /*0620*/  LDG.E R18, desc[UR4][R4.64+0x8] ;  /* 0x0000080404127981 */ /* 0x000f28000c1e1900 */
[----:B------:R-:W5:Y:S04]  /*0630*/  LDG.E R26, desc[UR4][R4.64+0xc] ;  /* 0x00000c04041a7981 */ /* 0x000f68000c1e1900 */
[----:B------:R-:W5:Y:S01]  /*0640*/  LDG.E R12, desc[UR4][R12.64] ;  /* 0x000000040c0c7981 */ /* 0x000f62000c1e1900 */
[----:B------:R-:W-:Y:S01]  /*0650*/  IADD3 R21, PT, PT, R21, 0x4, RZ ;  /* 0x0000000415157810 */ /* 0x000fe20007ffe0ff */
[----:B---3--:R-:W-:-:S04]  /*0660*/  FFMA R24, R15, R6, R24 ;  /* 0x000000060f187223 */ /* 0x008fc80000000018 */
[----:B--2---:R-:W-:-:S04]  /*0670*/  FFMA R17, R17, R8, R24 ;  /* 0x0000000811117223 */ /* 0x004fc80000000018 */
[----:B----4-:R-:W-:-:S04]  /*0680*/  FFMA R17, R18, R22, R17 ;  /* 0x0000001612117223 */ /* 0x010fc80000000011 */
[----:B-----5:R-:W-:-:S07]  /*0690*/  FFMA R24, R26, R12, R17 ;  /* 0x0000000c1a187223 */ /* 0x020fce0000000011 */
.L_x_101:
[----:B------:R-:W-:Y:S05]  /*06a0*/  @!P0 BRA `(.L_x_98) ;  /* 0x00000000007c8947 */ /* 0x000fea0003800000 */
[----:B------:R-:W-:Y:S01]  /*06b0*/  ISETP.NE.AND P1, PT, R16, 0x1, PT ;  /* 0x000000011000780c */ /* 0x000fe20003f25270 */
[----:B------:R-:W0:Y:S01]  /*06c0*/  LDC.64 R12, c[0x0][0x380] ;  /* 0x0000e000ff0c7b82 */ /* 0x000e220000000a00 */
[----:B------:R-:W-:-:S04]  /*06d0*/  LOP3.LUT R2, R2, 0x1, RZ, 0xc0, !PT ;  /* 0x0000000102027812 */ /* 0x000fc800078ec0ff */
[----:B------:R-:W-:-:S03]  /*06e0*/  ISETP.NE.U32.AND P0, PT, R2, 0x1, PT ;  /* 0x000000010200780c */ /* 0x000fc60003f05070 */
[----:B------:R-:W1:Y:S04]  /*06f0*/  LDC.64 R10, c[0x0][0x388] ;  /* 0x0000e200ff0a7b82 */ /* 0x000e680000000a00 */
[CC--:B------:R-:W-:Y:S02]  /*0700*/  @P1 IADD3 R15, PT, PT, R20.reuse, R21.reuse, RZ ;  /* 0x00000015140f1210 */ /* 0x0c0fe40007ffe0ff */
[----:B------:R-:W-:Y:S02]  /*0710*/  @P1 IADD3 R2, P2, PT, R20, R21, RZ ;  /* 0x0000001514021210 */ /* 0x000fe40007f5e0ff */
[----:B------:R-:W2:Y:S02]  /*0720*/  @P1 LDC.64 R4, c[0x0][0x380] ;  /* 0x0000e000ff041b82 */ /* 0x000ea40000000a00 */
[----:B------:R-:W-:-:S06]  /*0730*/  @P1 IADD3.X R14, PT, PT, RZ, RZ, RZ, P2, !PT ;  /* 0x000000ffff0e1210 */ /* 0x000fcc00017fe4ff */
[----:B------:R-:W3:Y:S01]  /*0740*/  LDC.64 R6, c[0x0][0x380] ;  /* 0x0000e000ff067b82 */ /* 0x000ee20000000a00 */
[----:B0-----:R-:W-:-:S04]  /*0750*/  @P1 IMAD.WIDE.U32 R12, R15, 0x4, R12 ;  /* 0x000000040f0c1825 */ /* 0x001fc800078e000c */
[C---:B------:R-:W-:Y:S01]  /*0760*/  @P1 IMAD R15, R21.reuse, R3, R0 ;  /* 0x00000003150f1224 */ /* 0x040fe200078e0200 */
[----:B------:R-:W-:Y:S01]  /*0770*/  @P1 IADD3 R21, PT, PT, R21, 0x2, RZ ;  /* 0x0000000215151810 */ /* 0x000fe20007ffe0ff */
[----:B------:R-:W4:Y:S01]  /*0780*/  @P1 LDG.E R13, desc[UR4][R12.64] ;  /* 0x000000040c0d1981 */ /* 0x000f22000c1e1900 */
[----:B------:R-:W0:Y:S01]  /*0790*/  LDC.64 R8, c[0x0][0x388] ;  /* 0x0000e200ff087b82 */ /* 0x000e220000000a00 */
[----:B-1----:R-:W-:Y:S01]  /*07a0*/  @P1 IMAD.WIDE R10, R15, 0x4, R10 ;  /* 0x000000040f0a1825 */ /* 0x002fe200078e020a */
[----:B------:R-:W-:Y:S02]  /*07b0*/  @!P0 IADD3 R17, PT, PT, R20, R21, RZ ;  /* 0x0000001514118210 */ /* 0x000fe40007ffe0ff */
[----:B--2---:R-:W-:Y:S01]  /*07c0*/  @P1 LEA R4, P2, R2, R4, 0x2 ;  /* 0x0000000402041211 */ /* 0x004fe200078410ff */
[----:B------:R-:W-:-:S03]  /*07d0*/  @!P0 IMAD R21, R21, R3, R0 ;  /* 0x0000000315158224 */ /* 0x000fc600078e0200 */
[----:B------:R-:W-:Y:S01]  /*07e0*/  @P1 LEA.HI.X R5, R2, R5, R14, 0x2, P2 ;  /* 0x0000000502051211 */ /* 0x000fe200010f140e */
[----:B------:R-:W-:Y:S01]  /*07f0*/  @P1 IMAD.WIDE R14, R3, 0x4, R10 ;  /* 0x00000004030e1825 */ /* 0x000fe200078e020a */
[----:B------:R-:W4:Y:S03]  /*0800*/  @P1 LDG.E R2, desc[UR4][R10.64] ;  /* 0x000000040a021981 */ /* 0x000f26000c1e1900 */
[----:B---3--:R-:W-:Y:S01]  /*0810*/  @!P0 IMAD.WIDE.U32 R6, R17, 0x4, R6 ;  /* 0x0000000411068825 */ /* 0x008fe200078e0006 */
[----:B------:R-:W2:Y:S04]  /*0820*/  @P1 LDG.E R5, desc[UR4][R4.64+0x4] ;  /* 0x0000040404051981 */ /* 0x000ea8000c1e1900 */
[----:B------:R-:W2:Y:S01]  /*0830*/  @P1 LDG.E R14, desc[UR4][R14.64] ;  /* 0x000000040e0e1981 */ /* 0x000ea2000c1e1900 */
[----:B0-----:R-:W-:-:S03]  /*0840*/  @!P0 IMAD.WIDE R8, R21, 0x4, R8 ;  /* 0x0000000415088825 */ /* 0x001fc600078e0208 */
[----:B------:R-:W3:Y:S04]  /*0850*/  @!P0 LDG.E R7, desc[UR4][R6.64] ;  /* 0x0000000406078981 */ /* 0x000ee8000c1e1900 */
[----:B------:R-:W3:Y:S01]  /*0860*/  @!P0 LDG.E R8, desc[UR4][R8.64] ;  /* 0x0000000408088981 */ /* 0x000ee2000c1e1900 */
[----:B----4-:R-:W-:-:S04]  /*0870*/  @P1 FFMA R2, R13, R2, R24 ;  /* 0x000000020d021223 */ /* 0x010fc80000000018 */
[----:B--2---:R-:W-:-:S04]  /*0880*/  @P1 FFMA R24, R5, R14, R2 ;  /* 0x0000000e05181223 */ /* 0x004fc80000000002 */
[----:B---3--:R-:W-:-:S07]  /*0890*/  @!P0 FFMA R24, R7, R8, R24 ;  /* 0x0000000807188223 */ /* 0x008fce0000000018 */
.L_x_98:
[----:B------:R-:W0:Y:S01]  /*08a0*/  LDC.64 R4, c[0x0][0x390] ;  /* 0x0000e400ff047b82 */ /* 0x000e220000000a00 */
[----:B------:R-:W-:-:S04]  /*08b0*/  IMAD R3, R19, R3, R0 ;  /* 0x0000000313037224 */ /* 0x000fc800078e0200 */
[----:B0-----:R-:W-:-:S05]  /*08c0*/  IMAD.WIDE R2, R3, 0x4, R4 ;  /* 0x0000000403027825 */ /* 0x001fca00078e0204 */
[----:B------:R-:W-:Y:S01]  /*08d0*/  STG.E desc[UR4][R2.64], R24 ;  /* 0x0000001802007986 */ /* 0x000fe2000c101904 */
[----:B------:R-:W-:Y:S05]  /*08e0*/  EXIT ;  /* 0x000000000000794d */ /* 0x000fea0003800000 */
.L_x_102:
        /* <DEDUP_REMOVED lines=9> */
.L_x_106:


//--------------------- .nv.shared._Z32tiled_reg_vectorized_gemm_kernelILm64ELm64ELm32ELm4ELm4ELm4EEv10MatrixViewS0_S0_mmm --------------------------
	.section	.nv.shared._Z32tiled_reg_vectorized_gemm_kernelILm64ELm64ELm32ELm4ELm4ELm4EEv10MatrixViewS0_S0_mmm,"aw",@nobits
	.sectionflags	@""
	.align	4
.nv.shared._Z32tiled_reg_vectorized_gemm_kernelILm64ELm64ELm32ELm4ELm4ELm4EEv10MatrixViewS0_S0_mmm:
	.zero		17408


//--------------------- .nv.shared.reserved.0     --------------------------
	.section	.nv.shared.reserved.0,"aw",@nobits
	.weak		__nv_reservedSMEM_offset_0_alias
	.size		__nv_reservedSMEM_offset_0_alias, 0, 64
	.other		__nv_reservedSMEM_offset_0_alias,@"STO_CUDA_RESERVED_SHARED STV_DEFAULT"
__nv_reservedSMEM_offset_0_alias:
	.zero		0
	.zero		64


//--------------------- .nv.shared._Z21tiled_reg_gemm_kernelILm64ELm64ELm32ELm4ELm4ELm4EEv10MatrixViewS0_S0_mmm --------------------------
	.section	.nv.shared._Z21tiled_reg_gemm_kernelILm64ELm64ELm32ELm4ELm4ELm4EEv10MatrixViewS0_S0_mmm,"aw",@nobits
	.sectionflags	@""
	.align	4
.nv.shared._Z21tiled_reg_gemm_kernelILm64ELm64ELm32ELm4ELm4ELm4EEv10MatrixViewS0_S0_mmm:
	.zero		17408


//--------------------- .nv.shared._Z17tiled_gemm_kernelILm16ELm16ELm32EEv10MatrixViewS0_S0_mmm --------------------------
	.section	.nv.shared._Z17tiled_gemm_kernelILm16ELm16ELm32EEv10MatrixViewS0_S0_mmm,"aw",@nobits
	.sectionflags	@""
	.align	4
.nv.shared._Z17tiled_gemm_kernelILm16ELm16ELm32EEv10MatrixViewS0_S0_mmm:
	.zero		5120


//--------------------- .nv.constant0._Z32tiled_reg_vectorized_gemm_kernelILm64ELm64ELm32ELm4ELm4ELm4EEv10MatrixViewS0_S0_mmm --------------------------
	.section	.nv.constant0._Z32tiled_reg_vectorized_gemm_kernelILm64ELm64ELm32ELm4ELm4ELm4EEv10MatrixViewS0_S0_mmm,"a",@progbits
	.sectionflags	@""
	.align	4
.nv.constant0._Z32tiled_reg_vectorized_gemm_kernelILm64ELm64ELm32ELm4ELm4ELm4EEv10MatrixViewS0_S0_mmm:
	.zero		968


//--------------------- .nv.constant0._Z21tiled_reg_gemm_kernelILm64ELm64ELm32ELm4ELm4ELm4EEv10MatrixViewS0_S0_mmm --------------------------
	.section	.nv.constant0._Z21tiled_reg_gemm_kernelILm64ELm64ELm32ELm4ELm4ELm4EEv10MatrixViewS0_S0_mmm,"a",@progbits
	.sectionflags	@""
	.align	4
.nv.constant0._Z21tiled_reg_gemm_kernelILm64ELm64ELm32ELm4ELm4ELm4EEv10MatrixViewS0_S0_mmm:
	.zero		968


//--------------------- .nv.constant0._Z17tiled_gemm_kernelILm16ELm16ELm32EEv10MatrixViewS0_S0_mmm --------------------------
	.section	.nv.constant0._Z17tiled_gemm_kernelILm16ELm16ELm32EEv10MatrixViewS0_S0_mmm,"a",@progbits
	.sectionflags	@""
	.align	4
.nv.constant0._Z17tiled_gemm_kernelILm16ELm16ELm32EEv10MatrixViewS0_S0_mmm:
	.zero		968


//--------------------- .nv.constant0._Z17naive_gemm_kernelPKfS0_Pfiii --------------------------
	.section	.nv.constant0._Z17naive_gemm_kernelPKfS0_Pfiii,"a",@progbits
	.sectionflags	@""
	.align	4
.nv.constant0._Z17naive_gemm_kernelPKfS0_Pfiii:
	.zero		932


//--------------------- SYMBOLS --------------------------

	.type		.nv.reservedSmem.offset0,@object
	.size		.nv.reservedSmem.offset0,0x4
	.type		.nv.reservedSmem.cap,@object
	.size		.nv.reservedSmem.cap,0x4
